	.target	sm_100a

	.elftype	@"ET_EXEC"


//--------------------- .note.nv.tkinfo           --------------------------
	.section	.note.nv.tkinfo,"",@"SHT_NOTE"
	.sectionflags	@"SHF_NOTE_NV_TKINFO"
	.tkinfo
        /*0018*/ 	.word	0x00000002
        /*0030*/ 	.string	""
        /*0030*/ 	.string	"ptxas"
        /*0030*/ 	.string	"Cuda compilation tools, release 13.0, V13.0.88"
        /*0030*/ 	.string	"Build cuda_13.0.r13.0/compiler.36424714_0"
        /*0030*/ 	.string	"-arch sm_100a -m 64 "



//--------------------- .note.nv.cuinfo           --------------------------
	.section	.note.nv.cuinfo,"",@"SHT_NOTE"
	.sectionflags	@"SHF_NOTE_NV_CUINFO"
        /*0018*/ 	.short	0x0002
        /*001a*/ 	.short	0x0064
        /*001c*/ 	.short	0x0082
	.zero		2


//--------------------- .nv.info                  --------------------------
	.section	.nv.info,"",@"SHT_CUDA_INFO"
	.align	4


	//----- nvinfo : EIATTR_REGCOUNT
	.align		4
        /*0000*/ 	.byte	0x04, 0x2f
        /*0002*/ 	.short	(.L_19 - .L_18)
	.align		4
.L_18:
        /*0004*/ 	.word	index@(_ZN7cutlass13device_kernelINS_4gemm6kernel13GemmUniversalIN4cute5tupleIJiiiiEEENS1_10collective13CollectiveMmaINS1_35MainloopSm100TmaUmmaWarpSpecializedILi3ELi2ELi4ENS5_IJNS4_1CILi1EEESB_SB_EEEEENS5_IJNSA_ILi64EEENSA_ILi176EEENSA_ILi128EEEEEENS_6half_tENS5_IJlSB_lEEESI_SJ_NS4_8TiledMMAINS4_8MMA_AtomIJNS4_20SM100_MMA_F16BF16_SSISI_SI_fLi64ELi176ELNS4_4UMMA5MajorE0ELSO_0ELNSN_7ScaleInE0ELSP_0EEEEEENS4_6LayoutISC_NS5_IJNSA_ILi0EEEST_ST_EEEEENS5_IJNS4_10UnderscoreESW_SW_EEEEENS4_13SM90_TMA_LOADENS4_14ComposedLayoutINS4_7SwizzleILi3ELi4ELi3EEENS4_18smem_ptr_flag_bitsILi16EEENSS_INS5_IJNSA_ILi8EEESE_EEENS5_IJSE_SB_EEEEEEEvNS4_8identityESZ_S19_vS1A_EENS_8epilogue10collective18CollectiveEpilogueINS1C_23Sm100TmaWarpSpecializedILi2ELi1ELi88ELb1ELb0EEEJSH_NS5_IJNSS_ISE_SB_EENSS_ISF_SB_EEEEESI_SJ_SI_SJ_NS1C_6fusion15FusionCallbacksIS1G_NS1K_17LinearCombinationISI_fSI_fLNS_15FloatRoundStyleE2EEESH_S1J_JEEENS4_5SM1004TMEM4LOAD26SM100_TMEM_LOAD_16dp256b2xESZ_NS10_INS11_ILi1ELi4ELi3EEES14_NSS_INS5_IJS15_NSA_ILi16EEEEEENS5_IJS1V_SB_EEEEEEENS4_17SM75_U32x4_LDSM_NENS4_14SM90_TMA_STOREES1Z_NS4_17SM90_U32x4_STSM_NENS4_39AutoVectorizingCopyWithAssumedAlignmentILi128EEEEEEvvEEEEvNT_6ParamsE)
        /*0008*/ 	.word	0x000000f7


	//----- nvinfo : EIATTR_FRAME_SIZE
	.align		4
.L_19:
        /*000c*/ 	.byte	0x04, 0x11
        /*000e*/ 	.short	(.L_21 - .L_20)
	.align		4
.L_20:
        /*0010*/ 	.word	index@($__internal_2_$__cuda_sm10x_tcgen05_guardrail_trap_unallocated_columns_being_dealloced)
        /*0014*/ 	.word	0x00000000


	//----- nvinfo : EIATTR_FRAME_SIZE
	.align		4
.L_21:
        /*0018*/ 	.byte	0x04, 0x11
        /*001a*/ 	.short	(.L_23 - .L_22)
	.align		4
.L_22:
        /*001c*/ 	.word	index@($__internal_1_$__cuda_sm10x_tcgen05_guardrail_trap_phase_invalid_during_alloc)
        /*0020*/ 	.word	0x00000000


	//----- nvinfo : EIATTR_FRAME_SIZE
	.align		4
.L_23:
        /*0024*/ 	.byte	0x04, 0x11
        /*0026*/ 	.short	(.L_25 - .L_24)
	.align		4
.L_24:
        /*0028*/ 	.word	index@($__internal_0_$__cuda_sm10x_tcgen05_guardrail_trap_col_being_dealloced_not_returned_by_alloc)
        /*002c*/ 	.word	0x00000000


	//----- nvinfo : EIATTR_FRAME_SIZE
	.align		4
.L_25:
        /*0030*/ 	.byte	0x04, 0x11
        /*0032*/ 	.short	(.L_27 - .L_26)
	.align		4
.L_26:
        /*0034*/ 	.word	index@(_ZN7cutlass13device_kernelINS_4gemm6kernel13GemmUniversalIN4cute5tupleIJiiiiEEENS1_10collective13CollectiveMmaINS1_35MainloopSm100TmaUmmaWarpSpecializedILi3ELi2ELi4ENS5_IJNS4_1CILi1EEESB_SB_EEEEENS5_IJNSA_ILi64EEENSA_ILi176EEENSA_ILi128EEEEEENS_6half_tENS5_IJlSB_lEEESI_SJ_NS4_8TiledMMAINS4_8MMA_AtomIJNS4_20SM100_MMA_F16BF16_SSISI_SI_fLi64ELi176ELNS4_4UMMA5MajorE0ELSO_0ELNSN_7ScaleInE0ELSP_0EEEEEENS4_6LayoutISC_NS5_IJNSA_ILi0EEEST_ST_EEEEENS5_IJNS4_10UnderscoreESW_SW_EEEEENS4_13SM90_TMA_LOADENS4_14ComposedLayoutINS4_7SwizzleILi3ELi4ELi3EEENS4_18smem_ptr_flag_bitsILi16EEENSS_INS5_IJNSA_ILi8EEESE_EEENS5_IJSE_SB_EEEEEEEvNS4_8identityESZ_S19_vS1A_EENS_8epilogue10collective18CollectiveEpilogueINS1C_23Sm100TmaWarpSpecializedILi2ELi1ELi88ELb1ELb0EEEJSH_NS5_IJNSS_ISE_SB_EENSS_ISF_SB_EEEEESI_SJ_SI_SJ_NS1C_6fusion15FusionCallbacksIS1G_NS1K_17LinearCombinationISI_fSI_fLNS_15FloatRoundStyleE2EEESH_S1J_JEEENS4_5SM1004TMEM4LOAD26SM100_TMEM_LOAD_16dp256b2xESZ_NS10_INS11_ILi1ELi4ELi3EEES14_NSS_INS5_IJS15_NSA_ILi16EEEEEENS5_IJS1V_SB_EEEEEEENS4_17SM75_U32x4_LDSM_NENS4_14SM90_TMA_STOREES1Z_NS4_17SM90_U32x4_STSM_NENS4_39AutoVectorizingCopyWithAssumedAlignmentILi128EEEEEEvvEEEEvNT_6ParamsE)
        /*0038*/ 	.word	0x00000000


	//----- nvinfo : EIATTR_MIN_STACK_SIZE
	.align		4
.L_27:
        /*003c*/ 	.byte	0x04, 0x12
        /*003e*/ 	.short	(.L_29 - .L_28)
	.align		4
.L_28:
        /*0040*/ 	.word	index@(_ZN7cutlass13device_kernelINS_4gemm6kernel13GemmUniversalIN4cute5tupleIJiiiiEEENS1_10collective13CollectiveMmaINS1_35MainloopSm100TmaUmmaWarpSpecializedILi3ELi2ELi4ENS5_IJNS4_1CILi1EEESB_SB_EEEEENS5_IJNSA_ILi64EEENSA_ILi176EEENSA_ILi128EEEEEENS_6half_tENS5_IJlSB_lEEESI_SJ_NS4_8TiledMMAINS4_8MMA_AtomIJNS4_20SM100_MMA_F16BF16_SSISI_SI_fLi64ELi176ELNS4_4UMMA5MajorE0ELSO_0ELNSN_7ScaleInE0ELSP_0EEEEEENS4_6LayoutISC_NS5_IJNSA_ILi0EEEST_ST_EEEEENS5_IJNS4_10UnderscoreESW_SW_EEEEENS4_13SM90_TMA_LOADENS4_14ComposedLayoutINS4_7SwizzleILi3ELi4ELi3EEENS4_18smem_ptr_flag_bitsILi16EEENSS_INS5_IJNSA_ILi8EEESE_EEENS5_IJSE_SB_EEEEEEEvNS4_8identityESZ_S19_vS1A_EENS_8epilogue10collective18CollectiveEpilogueINS1C_23Sm100TmaWarpSpecializedILi2ELi1ELi88ELb1ELb0EEEJSH_NS5_IJNSS_ISE_SB_EENSS_ISF_SB_EEEEESI_SJ_SI_SJ_NS1C_6fusion15FusionCallbacksIS1G_NS1K_17LinearCombinationISI_fSI_fLNS_15FloatRoundStyleE2EEESH_S1J_JEEENS4_5SM1004TMEM4LOAD26SM100_TMEM_LOAD_16dp256b2xESZ_NS10_INS11_ILi1ELi4ELi3EEES14_NSS_INS5_IJS15_NSA_ILi16EEEEEENS5_IJS1V_SB_EEEEEEENS4_17SM75_U32x4_LDSM_NENS4_14SM90_TMA_STOREES1Z_NS4_17SM90_U32x4_STSM_NENS4_39AutoVectorizingCopyWithAssumedAlignmentILi128EEEEEEvvEEEEvNT_6ParamsE)
        /*0044*/ 	.word	0x00000000
.L_29:


//--------------------- .nv.compat                --------------------------
	.section	.nv.compat,"",@"SHT_CUDA_COMPAT_INFO"
	.align	4
        /*0000*/ 	.byte	0x02, 0x09, 0x01, 0x00, 0x02, 0x02, 0x02, 0x00, 0x02, 0x05, 0x05, 0x00, 0x03, 0x07, 0x01, 0x01
        /*0010*/ 	.byte	0x02, 0x03, 0x01, 0x00, 0x02, 0x06, 0x01, 0x00, 0x04, 0x0b, 0x08, 0x00, 0x09, 0x00, 0x00, 0x00
        /*0020*/ 	.byte	0x00, 0x00, 0x00, 0x00


//--------------------- .nv.info._ZN7cutlass13device_kernelINS_4gemm6kernel13GemmUniversalIN4cute5tupleIJiiiiEEENS1_10collective13CollectiveMmaINS1_35MainloopSm100TmaUmmaWarpSpecializedILi3ELi2ELi4ENS5_IJNS4_1CILi1EEESB_SB_EEEEENS5_IJNSA_ILi64EEENSA_ILi176EEENSA_ILi128EEEEEENS_6half_tENS5_IJlSB_lEEESI_SJ_NS4_8TiledMMAINS4_8MMA_AtomIJNS4_20SM100_MMA_F16BF16_SSISI_SI_fLi64ELi176ELNS4_4UMMA5MajorE0ELSO_0ELNSN_7ScaleInE0ELSP_0EEEEEENS4_6LayoutISC_NS5_IJNSA_ILi0EEEST_ST_EEEEENS5_IJNS4_10UnderscoreESW_SW_EEEEENS4_13SM90_TMA_LOADENS4_14ComposedLayoutINS4_7SwizzleILi3ELi4ELi3EEENS4_18smem_ptr_flag_bitsILi16EEENSS_INS5_IJNSA_ILi8EEESE_EEENS5_IJSE_SB_EEEEEEEvNS4_8identityESZ_S19_vS1A_EENS_8epilogue10collective18CollectiveEpilogueINS1C_23Sm100TmaWarpSpecializedILi2ELi1ELi88ELb1ELb0EEEJSH_NS5_IJNSS_ISE_SB_EENSS_ISF_SB_EEEEESI_SJ_SI_SJ_NS1C_6fusion15FusionCallbacksIS1G_NS1K_17LinearCombinationISI_fSI_fLNS_15FloatRoundStyleE2EEESH_S1J_JEEENS4_5SM1004TMEM4LOAD26SM100_TMEM_LOAD_16dp256b2xESZ_NS10_INS11_ILi1ELi4ELi3EEES14_NSS_INS5_IJS15_NSA_ILi16EEEEEENS5_IJS1V_SB_EEEEEEENS4_17SM75_U32x4_LDSM_NENS4_14SM90_TMA_STOREES1Z_NS4_17SM90_U32x4_STSM_NENS4_39AutoVectorizingCopyWithAssumedAlignmentILi128EEEEEEvvEEEEvNT_6ParamsE --------------------------
	.section	.nv.info._ZN7cutlass13device_kernelINS_4gemm6kernel13GemmUniversalIN4cute5tupleIJiiiiEEENS1_10collective13CollectiveMmaINS1_35MainloopSm100TmaUmmaWarpSpecializedILi3ELi2ELi4ENS5_IJNS4_1CILi1EEESB_SB_EEEEENS5_IJNSA_ILi64EEENSA_ILi176EEENSA_ILi128EEEEEENS_6half_tENS5_IJlSB_lEEESI_SJ_NS4_8TiledMMAINS4_8MMA_AtomIJNS4_20SM100_MMA_F16BF16_SSISI_SI_fLi64ELi176ELNS4_4UMMA5MajorE0ELSO_0ELNSN_7ScaleInE0ELSP_0EEEEEENS4_6LayoutISC_NS5_IJNSA_ILi0EEEST_ST_EEEEENS5_IJNS4_10UnderscoreESW_SW_EEEEENS4_13SM90_TMA_LOADENS4_14ComposedLayoutINS4_7SwizzleILi3ELi4ELi3EEENS4_18smem_ptr_flag_bitsILi16EEENSS_INS5_IJNSA_ILi8EEESE_EEENS5_IJSE_SB_EEEEEEEvNS4_8identityESZ_S19_vS1A_EENS_8epilogue10collective18CollectiveEpilogueINS1C_23Sm100TmaWarpSpecializedILi2ELi1ELi88ELb1ELb0EEEJSH_NS5_IJNSS_ISE_SB_EENSS_ISF_SB_EEEEESI_SJ_SI_SJ_NS1C_6fusion15FusionCallbacksIS1G_NS1K_17LinearCombinationISI_fSI_fLNS_15FloatRoundStyleE2EEESH_S1J_JEEENS4_5SM1004TMEM4LOAD26SM100_TMEM_LOAD_16dp256b2xESZ_NS10_INS11_ILi1ELi4ELi3EEES14_NSS_INS5_IJS15_NSA_ILi16EEEEEENS5_IJS1V_SB_EEEEEEENS4_17SM75_U32x4_LDSM_NENS4_14SM90_TMA_STOREES1Z_NS4_17SM90_U32x4_STSM_NENS4_39AutoVectorizingCopyWithAssumedAlignmentILi128EEEEEEvvEEEEvNT_6ParamsE,"",@"SHT_CUDA_INFO"
	.sectionflags	@""
	.align	4


	//----- nvinfo : EIATTR_CUDA_API_VERSION
	.align		4
        /*0000*/ 	.byte	0x04, 0x37
        /*0002*/ 	.short	(.L_31 - .L_30)
.L_30:
        /*0004*/ 	.word	0x00000082


	//----- nvinfo : EIATTR_KPARAM_INFO
	.align		4
.L_31:
        /*0008*/ 	.byte	0x04, 0x17
        /*000a*/ 	.short	(.L_33 - .L_32)
.L_32:
        /*000c*/ 	.word	0x00000000
        /*0010*/ 	.short	0x0000
        /*0012*/ 	.short	0x0000
        /*0014*/ 	.byte	0x00, 0xf0, 0x01, 0x20


	//----- nvinfo : EIATTR_AT_ENTRY_FRAGMENTS
	.align		4
.L_33:
        /*0018*/ 	.byte	0x04, 0x4f
        /*001a*/ 	.short	(.L_35 - .L_34)


	//   ....[0]....
.L_34:
        /*001c*/ 	.word	0x00000006


	//----- nvinfo : EIATTR_RESERVED_SMEM_USED
	.align		4
.L_35:
        /*0020*/ 	.byte	0x01, 0x41
	.zero		2


	//----- nvinfo : EIATTR_SPARSE_MMA_MASK
	.align		4
        /*0024*/ 	.byte	0x03, 0x50
        /*0026*/ 	.short	0x0000


	//----- nvinfo : EIATTR_TCGEN05_1CTA_USED
	.align		4
        /*0028*/ 	.byte	0x01, 0x51
	.zero		2


	//----- nvinfo : EIATTR_MAXREG_COUNT
	.align		4
        /*002c*/ 	.byte	0x03, 0x1b
        /*002e*/ 	.short	0x00ff


	//----- nvinfo : EIATTR_NUM_BARRIERS
	.align		4
        /*0030*/ 	.byte	0x02, 0x4c
        /*0032*/ 	.byte	0x07
	.zero		1


	//----- nvinfo : EIATTR_EXTERNS
	.align		4
        /*0034*/ 	.byte	0x04, 0x0f
        /*0036*/ 	.short	(.L_37 - .L_36)


	//   ....[0]....
	.align		4
.L_36:
        /*0038*/ 	.word	index@(__assertfail)


	//----- nvinfo : EIATTR_MERCURY_ISA_VERSION
	.align		4
.L_37:
        /*003c*/ 	.byte	0x03, 0x5f
        /*003e*/ 	.short	0x0101


	//----- nvinfo : EIATTR_INT_WARP_WIDE_INSTR_OFFSETS
	.align		4
        /*0040*/ 	.byte	0x04, 0x31
        /*0042*/ 	.short	(.L_39 - .L_38)


	//   ....[0]....
.L_38:
        /*0044*/ 	.word	0x00001ef0


	//   ....[1]....
        /*0048*/ 	.word	0x00003ac0


	//   ....[2]....
        /*004c*/ 	.word	0x00003ae0


	//   ....[3]....
        /*0050*/ 	.word	0x00003b10


	//   ....[4]....
        /*0054*/ 	.word	0x000045b0


	//   ....[5]....
        /*0058*/ 	.word	0x00004600


	//   ....[6]....
        /*005c*/ 	.word	0x00004620


	//   ....[7]....
        /*0060*/ 	.word	0x00004660


	//   ....[8]....
        /*0064*/ 	.word	0x00004810


	//   ....[9]....
        /*0068*/ 	.word	0x00004880


	//   ....[10]....
        /*006c*/ 	.word	0x000048f0


	//   ....[11]....
        /*0070*/ 	.word	0x00004a60


	//   ....[12]....
        /*0074*/ 	.word	0x00004a90


	//   ....[13]....
        /*0078*/ 	.word	0x00004ab0


	//   ....[14]....
        /*007c*/ 	.word	0x00004ad0


	//   ....[15]....
        /*0080*/ 	.word	0x00004b00


	//----- nvinfo : EIATTR_COOP_GROUP_MASK_REGIDS
	.align		4
.L_39:
        /*0084*/ 	.byte	0x04, 0x29
        /*0086*/ 	.short	(.L_41 - .L_40)


	//   ....[0]....
.L_40:
        /*0088*/ 	.word	0xffffffff


	//   ....[1]....
        /*008c*/ 	.word	0xffffffff


	//   ....[2]....
        /*0090*/ 	.word	0xffffffff


	//   ....[3]....
        /*0094*/ 	.word	0xffffffff


	//   ....[4]....
        /*0098*/ 	.word	0xffffffff


	//   ....[5]....
        /*009c*/ 	.word	0xffffffff


	//   ....[6]....
        /*00a0*/ 	.word	0xffffffff


	//   ....[7]....
        /*00a4*/ 	.word	0xffffffff


	//   ....[8]....
        /*00a8*/ 	.word	0xffffffff


	//   ....[9]....
        /*00ac*/ 	.word	0xffffffff


	//   ....[10]....
        /*00b0*/ 	.word	0xffffffff


	//   ....[11]....
        /*00b4*/ 	.word	0xffffffff


	//   ....[12]....
        /*00b8*/ 	.word	0xffffffff


	//----- nvinfo : EIATTR_COOP_GROUP_INSTR_OFFSETS
	.align		4
.L_41:
        /*00bc*/ 	.byte	0x04, 0x28
        /*00be*/ 	.short	(.L_43 - .L_42)


	//   ....[0]....
.L_42:
        /*00c0*/ 	.word	0x00000090


	//   ....[1]....
        /*00c4*/ 	.word	0x000004d0


	//   ....[2]....
        /*00c8*/ 	.word	0x00000620


	//   ....[3]....
        /*00cc*/ 	.word	0x00000780


	//   ....[4]....
        /*00d0*/ 	.word	0x00000880


	//   ....[5]....
        /*00d4*/ 	.word	0x000009f0


	//   ....[6]....
        /*00d8*/ 	.word	0x00000b90


	//   ....[7]....
        /*00dc*/ 	.word	0x00001dd0


	//   ....[8]....
        /*00e0*/ 	.word	0x00002b20


	//   ....[9]....
        /*00e4*/ 	.word	0x00002d30


	//   ....[10]....
        /*00e8*/ 	.word	0x00002d60


	//   ....[11]....
        /*00ec*/ 	.word	0x000039a0


	//   ....[12]....
        /*00f0*/ 	.word	0x00003bd0


	//----- nvinfo : EIATTR_VRC_CTA_INIT_COUNT
	.align		4
.L_43:
        /*00f4*/ 	.byte	0x02, 0x4a
        /*00f6*/ 	.byte	0x80
	.zero		1


	//----- nvinfo : EIATTR_SYSCALL_OFFSETS
	.align		4
        /*00f8*/ 	.byte	0x04, 0x46
        /*00fa*/ 	.short	(.L_45 - .L_44)


	//   ....[0]....
.L_44:
        /*00fc*/ 	.word	0x00005610


	//   ....[1]....
        /*0100*/ 	.word	0x00005700


	//   ....[2]....
        /*0104*/ 	.word	0x000060e0


	//   ....[3]....
        /*0108*/ 	.word	0x00006250


	//   ....[4]....
        /*010c*/ 	.word	0x000063c0


	//   ....[5]....
        /*0110*/ 	.word	0x00006530


	//   ....[6]....
        /*0114*/ 	.word	0x000066a0


	//   ....[7]....
        /*0118*/ 	.word	0x00006810


	//   ....[8]....
        /*011c*/ 	.word	0x00006980


	//   ....[9]....
        /*0120*/ 	.word	0x00006af0


	//   ....[10]....
        /*0124*/ 	.word	0x00006c60


	//   ....[11]....
        /*0128*/ 	.word	0x00006dd0


	//   ....[12]....
        /*012c*/ 	.word	0x00006f40


	//----- nvinfo : EIATTR_MBARRIER_INSTR_OFFSETS
	.align		4
.L_45:
        /*0130*/ 	.byte	0x04, 0x39
        /*0132*/ 	.short	(.L_47 - .L_46)


	//   ....[0]....
.L_46:
        /*0134*/ 	.word	0x000005b0
        /*0138*/ 	.word	0x000000ff
        /*013c*/ 	.word	0x00000000
        /*0140*/ 	.short	0x0100
        /*0142*/ 	.byte	0x05
	.zero		1


	//   ....[1]....
        /*0144*/ 	.word	0x000005c0
        /*0148*/ 	.word	0x000000ff
        /*014c*/ 	.word	0x00000018
        /*0150*/ 	.short	0x0100
        /*0152*/ 	.byte	0x05
	.zero		1


	//   ....[2]....
        /*0154*/ 	.word	0x000005d0
        /*0158*/ 	.word	0x000000ff
        /*015c*/ 	.word	0x00000008
        /*0160*/ 	.short	0x0100
        /*0162*/ 	.byte	0x05
	.zero		1


	//   ....[3]....
        /*0164*/ 	.word	0x000005e0
        /*0168*/ 	.word	0x000000ff
        /*016c*/ 	.word	0x00000020
        /*0170*/ 	.short	0x0100
        /*0172*/ 	.byte	0x05
	.zero		1


	//   ....[4]....
        /*0174*/ 	.word	0x000005f0
        /*0178*/ 	.word	0x000000ff
        /*017c*/ 	.word	0x00000010
        /*0180*/ 	.short	0x0100
        /*0182*/ 	.byte	0x05
	.zero		1


	//   ....[5]....
        /*0184*/ 	.word	0x00000600
        /*0188*/ 	.word	0x000000ff
        /*018c*/ 	.word	0x00000028
        /*0190*/ 	.short	0x0100
        /*0192*/ 	.byte	0x05
	.zero		1


	//   ....[6]....
        /*0194*/ 	.word	0x00000730
        /*0198*/ 	.word	0x000000ff
        /*019c*/ 	.word	0x00000030
        /*01a0*/ 	.short	0x0100
        /*01a2*/ 	.byte	0x06
	.zero		1


	//   ....[7]....
        /*01a4*/ 	.word	0x00000740
        /*01a8*/ 	.word	0x000000ff
        /*01ac*/ 	.word	0x00000040
        /*01b0*/ 	.short	0x0100
        /*01b2*/ 	.byte	0x06
	.zero		1


	//   ....[8]....
        /*01b4*/ 	.word	0x00000750
        /*01b8*/ 	.word	0x000000ff
        /*01bc*/ 	.word	0x00000038
        /*01c0*/ 	.short	0x0100
        /*01c2*/ 	.byte	0x06
	.zero		1


	//   ....[9]....
        /*01c4*/ 	.word	0x00000760
        /*01c8*/ 	.word	0x000000ff
        /*01cc*/ 	.word	0x00000048
        /*01d0*/ 	.short	0x0100
        /*01d2*/ 	.byte	0x06
	.zero		1


	//   ....[10]....
        /*01d4*/ 	.word	0x00000850
        /*01d8*/ 	.word	0x000000ff
        /*01dc*/ 	.word	0x00000050
        /*01e0*/ 	.short	0x0100
        /*01e2*/ 	.byte	0x05
	.zero		1


	//   ....[11]....
        /*01e4*/ 	.word	0x00000860
        /*01e8*/ 	.word	0x000000ff
        /*01ec*/ 	.word	0x00000058
        /*01f0*/ 	.short	0x0100
        /*01f2*/ 	.byte	0x05
	.zero		1


	//   ....[12]....
        /*01f4*/ 	.word	0x000009a0
        /*01f8*/ 	.word	0x000000ff
        /*01fc*/ 	.word	0x00000060
        /*0200*/ 	.short	0x0100
        /*0202*/ 	.byte	0x05
	.zero		1


	//   ....[13]....
        /*0204*/ 	.word	0x000009b0
        /*0208*/ 	.word	0x000000ff
        /*020c*/ 	.word	0x00000070
        /*0210*/ 	.short	0x0100
        /*0212*/ 	.byte	0x05
	.zero		1


	//   ....[14]....
        /*0214*/ 	.word	0x000009c0
        /*0218*/ 	.word	0x000000ff
        /*021c*/ 	.word	0x00000068
        /*0220*/ 	.short	0x0100
        /*0222*/ 	.byte	0x05
	.zero		1


	//   ....[15]....
        /*0224*/ 	.word	0x000009d0
        /*0228*/ 	.word	0x000000ff
        /*022c*/ 	.word	0x00000078
        /*0230*/ 	.short	0x0100
        /*0232*/ 	.byte	0x05
	.zero		1


	//   ....[16]....
        /*0234*/ 	.word	0x00000b00
        /*0238*/ 	.word	0x000000ff
        /*023c*/ 	.word	0x00000080
        /*0240*/ 	.short	0x0100
        /*0242*/ 	.byte	0x06
	.zero		1


	//   ....[17]....
        /*0244*/ 	.word	0x00000b10
        /*0248*/ 	.word	0x000000ff
        /*024c*/ 	.word	0x000000a0
        /*0250*/ 	.short	0x0100
        /*0252*/ 	.byte	0x06
	.zero		1


	//   ....[18]....
        /*0254*/ 	.word	0x00000b20
        /*0258*/ 	.word	0x000000ff
        /*025c*/ 	.word	0x00000088
        /*0260*/ 	.short	0x0100
        /*0262*/ 	.byte	0x06
	.zero		1


	//   ....[19]....
        /*0264*/ 	.word	0x00000b30
        /*0268*/ 	.word	0x000000ff
        /*026c*/ 	.word	0x000000a8
        /*0270*/ 	.short	0x0100
        /*0272*/ 	.byte	0x06
	.zero		1


	//   ....[20]....
        /*0274*/ 	.word	0x00000b40
        /*0278*/ 	.word	0x000000ff
        /*027c*/ 	.word	0x00000090
        /*0280*/ 	.short	0x0100
        /*0282*/ 	.byte	0x06
	.zero		1


	//   ....[21]....
        /*0284*/ 	.word	0x00000b50
        /*0288*/ 	.word	0x000000ff
        /*028c*/ 	.word	0x000000b0
        /*0290*/ 	.short	0x0100
        /*0292*/ 	.byte	0x06
	.zero		1


	//   ....[22]....
        /*0294*/ 	.word	0x00000b60
        /*0298*/ 	.word	0x000000ff
        /*029c*/ 	.word	0x00000098
        /*02a0*/ 	.short	0x0100
        /*02a2*/ 	.byte	0x06
	.zero		1


	//   ....[23]....
        /*02a4*/ 	.word	0x00000b70
        /*02a8*/ 	.word	0x000000ff
        /*02ac*/ 	.word	0x000000b8
        /*02b0*/ 	.short	0x0100
        /*02b2*/ 	.byte	0x06
	.zero		1


	//   ....[24]....
        /*02b4*/ 	.word	0x00000c60
        /*02b8*/ 	.word	0x000000ff
        /*02bc*/ 	.word	0x000000c0
        /*02c0*/ 	.short	0x0100
        /*02c2*/ 	.byte	0x05
	.zero		1


	//   ....[25]....
        /*02c4*/ 	.word	0x00000c70
        /*02c8*/ 	.word	0x000000ff
        /*02cc*/ 	.word	0x000000d0
        /*02d0*/ 	.short	0x0100
        /*02d2*/ 	.byte	0x05
	.zero		1


	//   ....[26]....
        /*02d4*/ 	.word	0x00000c80
        /*02d8*/ 	.word	0x000000ff
        /*02dc*/ 	.word	0x000000c8
        /*02e0*/ 	.short	0x0100
        /*02e2*/ 	.byte	0x05
	.zero		1


	//   ....[27]....
        /*02e4*/ 	.word	0x00000c90
        /*02e8*/ 	.word	0x000000ff
        /*02ec*/ 	.word	0x000000d8
        /*02f0*/ 	.short	0x0100
        /*02f2*/ 	.byte	0x05
	.zero		1


	//   ....[28]....
        /*02f4*/ 	.word	0x00001570
        /*02f8*/ 	.word	0x00000003
        /*02fc*/ 	.word	0x000000d0
        /*0300*/ 	.short	0x010a
        /*0302*/ 	.byte	0xff
	.zero		1


	//   ....[29]....
        /*0304*/ 	.word	0x000015a0
        /*0308*/ 	.word	0x00000003
        /*030c*/ 	.word	0x000000c0
        /*0310*/ 	.short	0x0101
        /*0312*/ 	.byte	0xff
	.zero		1


	//   ....[30]....
        /*0314*/ 	.word	0x00001670
        /*0318*/ 	.word	0x000000ff
        /*031c*/ 	.word	0x00000018
        /*0320*/ 	.short	0x010a
        /*0322*/ 	.byte	0x05
	.zero		1


	//   ....[31]....
        /*0324*/ 	.word	0x00001710
        /*0328*/ 	.word	0x000000ff
        /*032c*/ 	.word	0x00000018
        /*0330*/ 	.short	0x010a
        /*0332*/ 	.byte	0x21
	.zero		1


	//   ....[32]....
        /*0334*/ 	.word	0x00001860
        /*0338*/ 	.word	0x000000ff
        /*033c*/ 	.word	0x00000018
        /*0340*/ 	.short	0x010a
        /*0342*/ 	.byte	0x08
	.zero		1


	//   ....[33]....
        /*0344*/ 	.word	0x00001a30
        /*0348*/ 	.word	0x000000ff
        /*034c*/ 	.word	0x00000058
        /*0350*/ 	.short	0x0101
        /*0352*/ 	.byte	0x04
	.zero		1


	//   ....[34]....
        /*0354*/ 	.word	0x00001a50
        /*0358*/ 	.word	0x000000ff
        /*035c*/ 	.word	0x00000018
        /*0360*/ 	.short	0x010a
        /*0362*/ 	.byte	0x05
	.zero		1


	//   ....[35]....
        /*0364*/ 	.word	0x00001ad0
        /*0368*/ 	.word	0x000000ff
        /*036c*/ 	.word	0x00000018
        /*0370*/ 	.short	0x010a
        /*0372*/ 	.byte	0x21
	.zero		1


	//   ....[36]....
        /*0374*/ 	.word	0x00001c30
        /*0378*/ 	.word	0x000000ff
        /*037c*/ 	.word	0x00000018
        /*0380*/ 	.short	0x010a
        /*0382*/ 	.byte	0x08
	.zero		1


	//   ....[37]....
        /*0384*/ 	.word	0x00001e00
        /*0388*/ 	.word	0x00000002
        /*038c*/ 	.word	0x00000060
        /*0390*/ 	.short	0x010a
        /*0392*/ 	.byte	0xff
	.zero		1


	//   ....[38]....
        /*0394*/ 	.word	0x00001ec0
        /*0398*/ 	.word	0x00000002
        /*039c*/ 	.word	0x00000000
        /*03a0*/ 	.short	0x0101
        /*03a2*/ 	.byte	0xff
	.zero		1


	//   ....[39]....
        /*03a4*/ 	.word	0x00002420
        /*03a8*/ 	.word	0x000000ff
        /*03ac*/ 	.word	0x00000000
        /*03b0*/ 	.short	0x010a
        /*03b2*/ 	.byte	0x05
	.zero		1


	//   ....[40]....
        /*03b4*/ 	.word	0x000024b0
        /*03b8*/ 	.word	0x000000ff
        /*03bc*/ 	.word	0x00000000
        /*03c0*/ 	.short	0x010a
        /*03c2*/ 	.byte	0x05
	.zero		1


	//   ....[41]....
        /*03c4*/ 	.word	0x00002550
        /*03c8*/ 	.word	0x00000000
        /*03cc*/ 	.word	0x00000000
        /*03d0*/ 	.short	0x010a
        /*03d2*/ 	.byte	0xff
	.zero		1


	//   ....[42]....
        /*03d4*/ 	.word	0x00002670
        /*03d8*/ 	.word	0x00000000
        /*03dc*/ 	.word	0x000000c0
        /*03e0*/ 	.short	0x010a
        /*03e2*/ 	.byte	0xff
	.zero		1


	//   ....[43]....
        /*03e4*/ 	.word	0x000026d0
        /*03e8*/ 	.word	0x00000004
        /*03ec*/ 	.word	0x00000000
        /*03f0*/ 	.short	0x0101
        /*03f2*/ 	.byte	0xff
	.zero		1


	//   ....[44]....
        /*03f4*/ 	.word	0x000026f0
        /*03f8*/ 	.word	0x000000ff
        /*03fc*/ 	.word	0x00000070
        /*0400*/ 	.short	0x010a
        /*0402*/ 	.byte	0x05
	.zero		1


	//   ....[45]....
        /*0404*/ 	.word	0x00002810
        /*0408*/ 	.word	0x00000000
        /*040c*/ 	.word	0x00000060
        /*0410*/ 	.short	0x010a
        /*0412*/ 	.byte	0xff
	.zero		1


	//   ....[46]....
        /*0414*/ 	.word	0x00002920
        /*0418*/ 	.word	0x00000000
        /*041c*/ 	.word	0x00000000
        /*0420*/ 	.short	0x0101
        /*0422*/ 	.byte	0xff
	.zero		1


	//   ....[47]....
        /*0424*/ 	.word	0x000029b0
        /*0428*/ 	.word	0x000000ff
        /*042c*/ 	.word	0x00000070
        /*0430*/ 	.short	0x0106
        /*0432*/ 	.byte	0x05
	.zero		1


	//   ....[48]....
        /*0434*/ 	.word	0x000029d0
        /*0438*/ 	.word	0x000000ff
        /*043c*/ 	.word	0x00000070
        /*0440*/ 	.short	0x010a
        /*0442*/ 	.byte	0x05
	.zero		1


	//   ....[49]....
        /*0444*/ 	.word	0x00002a60
        /*0448*/ 	.word	0x000000ff
        /*044c*/ 	.word	0x00000070
        /*0450*/ 	.short	0x0106
        /*0452*/ 	.byte	0x04
	.zero		1


	//   ....[50]....
        /*0454*/ 	.word	0x00002aa0
        /*0458*/ 	.word	0x00000000
        /*045c*/ 	.word	0x00000070
        /*0460*/ 	.short	0x010a
        /*0462*/ 	.byte	0xff
	.zero		1


	//   ....[51]....
        /*0464*/ 	.word	0x00003060
        /*0468*/ 	.word	0x00000000
        /*046c*/ 	.word	0x00000060
        /*0470*/ 	.short	0x010a
        /*0472*/ 	.byte	0xff
	.zero		1


	//   ....[52]....
        /*0474*/ 	.word	0x00003170
        /*0478*/ 	.word	0x00000003
        /*047c*/ 	.word	0x00000000
        /*0480*/ 	.short	0x0101
        /*0482*/ 	.byte	0xff
	.zero		1


	//   ....[53]....
        /*0484*/ 	.word	0x00003180
        /*0488*/ 	.word	0x000000ff
        /*048c*/ 	.word	0x00000000
        /*0490*/ 	.short	0x010a
        /*0492*/ 	.byte	0x05
	.zero		1


	//   ....[54]....
        /*0494*/ 	.word	0x000031f0
        /*0498*/ 	.word	0x000000ff
        /*049c*/ 	.word	0x000000a0
        /*04a0*/ 	.short	0x010a
        /*04a2*/ 	.byte	0x0e
	.zero		1


	//   ....[55]....
        /*04a4*/ 	.word	0x000032c0
        /*04a8*/ 	.word	0x000000ff
        /*04ac*/ 	.word	0x00000000
        /*04b0*/ 	.short	0x010a
        /*04b2*/ 	.byte	0x13
	.zero		1


	//   ....[56]....
        /*04b4*/ 	.word	0x000033f0
        /*04b8*/ 	.word	0x000000ff
        /*04bc*/ 	.word	0x00000000
        /*04c0*/ 	.short	0x010a
        /*04c2*/ 	.byte	0x24
	.zero		1


	//   ....[57]....
        /*04c4*/ 	.word	0x000037d0
        /*04c8*/ 	.word	0x000000ff
        /*04cc*/ 	.word	0x00000000
        /*04d0*/ 	.short	0x010a
        /*04d2*/ 	.byte	0x05
	.zero		1


	//   ....[58]....
        /*04d4*/ 	.word	0x00003860
        /*04d8*/ 	.word	0x000000ff
        /*04dc*/ 	.word	0x00000000
        /*04e0*/ 	.short	0x010a
        /*04e2*/ 	.byte	0x05
	.zero		1


	//   ....[59]....
        /*04e4*/ 	.word	0x000038f0
        /*04e8*/ 	.word	0x000000ff
        /*04ec*/ 	.word	0x00000000
        /*04f0*/ 	.short	0x010a
        /*04f2*/ 	.byte	0x05
	.zero		1


	//   ....[60]....
        /*04f4*/ 	.word	0x00003980
        /*04f8*/ 	.word	0x000000ff
        /*04fc*/ 	.word	0x00000000
        /*0500*/ 	.short	0x010a
        /*0502*/ 	.byte	0x06
	.zero		1


	//   ....[61]....
        /*0504*/ 	.word	0x00003dc0
        /*0508*/ 	.word	0x00000000
        /*050c*/ 	.word	0x00000060
        /*0510*/ 	.short	0x010a
        /*0512*/ 	.byte	0xff
	.zero		1


	//   ....[62]....
        /*0514*/ 	.word	0x00003ea0
        /*0518*/ 	.word	0x00000000
        /*051c*/ 	.word	0x00000000
        /*0520*/ 	.short	0x0101
        /*0522*/ 	.byte	0xff
	.zero		1


	//   ....[63]....
        /*0524*/ 	.word	0x000041c0
        /*0528*/ 	.word	0x000000ff
        /*052c*/ 	.word	0x00000058
        /*0530*/ 	.short	0x010a
        /*0532*/ 	.byte	0x04
	.zero		1


	//   ....[64]....
        /*0534*/ 	.word	0x000043a0
        /*0538*/ 	.word	0x000000ff
        /*053c*/ 	.word	0x00000040
        /*0540*/ 	.short	0x010a
        /*0542*/ 	.byte	0x0d
	.zero		1


	//   ....[65]....
        /*0544*/ 	.word	0x00004b30
        /*0548*/ 	.word	0x000000ff
        /*054c*/ 	.word	0x00000030
        /*0550*/ 	.short	0x010b
        /*0552*/ 	.byte	0x0d
	.zero		1


	//   ....[66]....
        /*0554*/ 	.word	0x00004b90
        /*0558*/ 	.word	0x000000ff
        /*055c*/ 	.word	0x00000000
        /*0560*/ 	.short	0x0101
        /*0562*/ 	.byte	0x15
	.zero		1


	//   ....[67]....
        /*0564*/ 	.word	0x00004c40
        /*0568*/ 	.word	0x000000ff
        /*056c*/ 	.word	0x00000000
        /*0570*/ 	.short	0x010a
        /*0572*/ 	.byte	0x04
	.zero		1


	//   ....[68]....
        /*0574*/ 	.word	0x00004ce0
        /*0578*/ 	.word	0x00000000
        /*057c*/ 	.word	0x00000000
        /*0580*/ 	.short	0x010a
        /*0582*/ 	.byte	0xff
	.zero		1


	//   ....[69]....
        /*0584*/ 	.word	0x00005020
        /*0588*/ 	.word	0x00000000
        /*058c*/ 	.word	0x00000060
        /*0590*/ 	.short	0x010a
        /*0592*/ 	.byte	0xff
	.zero		1


	//   ....[70]....
        /*0594*/ 	.word	0x00005130
        /*0598*/ 	.word	0x00000000
        /*059c*/ 	.word	0x00000000
        /*05a0*/ 	.short	0x0101
        /*05a2*/ 	.byte	0xff
	.zero		1


	//   ....[71]....
        /*05a4*/ 	.word	0x00005b30
        /*05a8*/ 	.word	0x00000000
        /*05ac*/ 	.word	0x00000030
        /*05b0*/ 	.short	0x010a
        /*05b2*/ 	.byte	0xff
	.zero		1


	//   ....[72]....
        /*05b4*/ 	.word	0x00005b90
        /*05b8*/ 	.word	0x000000b0
        /*05bc*/ 	.word	0x00000080
        /*05c0*/ 	.short	0x010a
        /*05c2*/ 	.byte	0xff
	.zero		1


	//   ....[73]....
        /*05c4*/ 	.word	0x00005c90
        /*05c8*/ 	.word	0x00000000
        /*05cc*/ 	.word	0x00000030
        /*05d0*/ 	.short	0x010a
        /*05d2*/ 	.byte	0xff
	.zero		1


	//   ....[74]....
        /*05d4*/ 	.word	0x00005fc0
        /*05d8*/ 	.word	0x000000b0
        /*05dc*/ 	.word	0x00000080
        /*05e0*/ 	.short	0x010a
        /*05e2*/ 	.byte	0xff
	.zero		1


	//   ....[75]....
        /*05e4*/ 	.word	0x00007160
        /*05e8*/ 	.word	0x000000ff
        /*05ec*/ 	.word	0x00000000
        /*05f0*/ 	.short	0x0101
        /*05f2*/ 	.byte	0x05
	.zero		1


	//   ....[76]....
        /*05f4*/ 	.word	0x00008980
        /*05f8*/ 	.word	0x00000000
        /*05fc*/ 	.word	0x00000000
        /*0600*/ 	.short	0x0101
        /*0602*/ 	.byte	0xff
	.zero		1


	//   ....[77]....
        /*0604*/ 	.word	0x00008c20
        /*0608*/ 	.word	0x00000003
        /*060c*/ 	.word	0x000000d0
        /*0610*/ 	.short	0x010a
        /*0612*/ 	.byte	0xff
	.zero		1


	//   ....[78]....
        /*0614*/ 	.word	0x00008c80
        /*0618*/ 	.word	0x00000002
        /*061c*/ 	.word	0x00000018
        /*0620*/ 	.short	0x010a
        /*0622*/ 	.byte	0xff
	.zero		1


	//   ....[79]....
        /*0624*/ 	.word	0x00008ce0
        /*0628*/ 	.word	0x00000002
        /*062c*/ 	.word	0x00000018
        /*0630*/ 	.short	0x010a
        /*0632*/ 	.byte	0xff
	.zero		1


	//   ....[80]....
        /*0634*/ 	.word	0x00008d30
        /*0638*/ 	.word	0x00000002
        /*063c*/ 	.word	0x00000060
        /*0640*/ 	.short	0x010a
        /*0642*/ 	.byte	0xff
	.zero		1


	//   ....[81]....
        /*0644*/ 	.word	0x00008d90
        /*0648*/ 	.word	0x00000000
        /*064c*/ 	.word	0x00000000
        /*0650*/ 	.short	0x010a
        /*0652*/ 	.byte	0xff
	.zero		1


	//   ....[82]....
        /*0654*/ 	.word	0x00008df0
        /*0658*/ 	.word	0x00000000
        /*065c*/ 	.word	0x00000000
        /*0660*/ 	.short	0x010a
        /*0662*/ 	.byte	0xff
	.zero		1


	//   ....[83]....
        /*0664*/ 	.word	0x00008e40
        /*0668*/ 	.word	0x00000000
        /*066c*/ 	.word	0x000000c0
        /*0670*/ 	.short	0x010a
        /*0672*/ 	.byte	0xff
	.zero		1


	//   ....[84]....
        /*0674*/ 	.word	0x00008ea0
        /*0678*/ 	.word	0x00000000
        /*067c*/ 	.word	0x00000070
        /*0680*/ 	.short	0x010a
        /*0682*/ 	.byte	0xff
	.zero		1


	//   ....[85]....
        /*0684*/ 	.word	0x00008ef0
        /*0688*/ 	.word	0x00000000
        /*068c*/ 	.word	0x00000060
        /*0690*/ 	.short	0x010a
        /*0692*/ 	.byte	0xff
	.zero		1


	//   ....[86]....
        /*0694*/ 	.word	0x00008f50
        /*0698*/ 	.word	0x00000000
        /*069c*/ 	.word	0x00000070
        /*06a0*/ 	.short	0x010a
        /*06a2*/ 	.byte	0xff
	.zero		1


	//   ....[87]....
        /*06a4*/ 	.word	0x00008fa0
        /*06a8*/ 	.word	0x00000000
        /*06ac*/ 	.word	0x00000060
        /*06b0*/ 	.short	0x010a
        /*06b2*/ 	.byte	0xff
	.zero		1


	//   ....[88]....
        /*06b4*/ 	.word	0x00009000
        /*06b8*/ 	.word	0x00000003
        /*06bc*/ 	.word	0x000000a0
        /*06c0*/ 	.short	0x010a
        /*06c2*/ 	.byte	0xff
	.zero		1


	//   ....[89]....
        /*06c4*/ 	.word	0x00009060
        /*06c8*/ 	.word	0x00000000
        /*06cc*/ 	.word	0x00000000
        /*06d0*/ 	.short	0x010a
        /*06d2*/ 	.byte	0xff
	.zero		1


	//   ....[90]....
        /*06d4*/ 	.word	0x000090c0
        /*06d8*/ 	.word	0x00000000
        /*06dc*/ 	.word	0x00000000
        /*06e0*/ 	.short	0x010a
        /*06e2*/ 	.byte	0xff
	.zero		1


	//   ....[91]....
        /*06e4*/ 	.word	0x00009120
        /*06e8*/ 	.word	0x00000000
        /*06ec*/ 	.word	0x00000000
        /*06f0*/ 	.short	0x010a
        /*06f2*/ 	.byte	0xff
	.zero		1


	//   ....[92]....
        /*06f4*/ 	.word	0x00009180
        /*06f8*/ 	.word	0x00000000
        /*06fc*/ 	.word	0x00000000
        /*0700*/ 	.short	0x010a
        /*0702*/ 	.byte	0xff
	.zero		1


	//   ....[93]....
        /*0704*/ 	.word	0x000091e0
        /*0708*/ 	.word	0x00000000
        /*070c*/ 	.word	0x00000000
        /*0710*/ 	.short	0x010a
        /*0712*/ 	.byte	0xff
	.zero		1


	//   ....[94]....
        /*0714*/ 	.word	0x00009230
        /*0718*/ 	.word	0x00000000
        /*071c*/ 	.word	0x00000060
        /*0720*/ 	.short	0x010a
        /*0722*/ 	.byte	0xff
	.zero		1


	//   ....[95]....
        /*0724*/ 	.word	0x00009290
        /*0728*/ 	.word	0x00000000
        /*072c*/ 	.word	0x00000058
        /*0730*/ 	.short	0x010a
        /*0732*/ 	.byte	0xff
	.zero		1


	//   ....[96]....
        /*0734*/ 	.word	0x000092f0
        /*0738*/ 	.word	0x00000003
        /*073c*/ 	.word	0x00000040
        /*0740*/ 	.short	0x010a
        /*0742*/ 	.byte	0xff
	.zero		1


	//   ....[97]....
        /*0744*/ 	.word	0x00009350
        /*0748*/ 	.word	0x00000000
        /*074c*/ 	.word	0x00000000
        /*0750*/ 	.short	0x010a
        /*0752*/ 	.byte	0xff
	.zero		1


	//   ....[98]....
        /*0754*/ 	.word	0x000093a0
        /*0758*/ 	.word	0x00000000
        /*075c*/ 	.word	0x00000060
        /*0760*/ 	.short	0x010a
        /*0762*/ 	.byte	0xff
	.zero		1


	//   ....[99]....
        /*0764*/ 	.word	0x000093f0
        /*0768*/ 	.word	0x00000000
        /*076c*/ 	.word	0x00000030
        /*0770*/ 	.short	0x010a
        /*0772*/ 	.byte	0xff
	.zero		1


	//   ....[100]....
        /*0774*/ 	.word	0x00009440
        /*0778*/ 	.word	0x000000b0
        /*077c*/ 	.word	0x00000080
        /*0780*/ 	.short	0x010a
        /*0782*/ 	.byte	0xff
	.zero		1


	//----- nvinfo : EIATTR_NUM_MBARRIERS
	.align		4
.L_47:
        /*0784*/ 	.byte	0x03, 0x38
        /*0786*/ 	.short	0x001c


	//----- nvinfo : EIATTR_EXIT_INSTR_OFFSETS
	.align		4
        /*0788*/ 	.byte	0x04, 0x1c
        /*078a*/ 	.short	(.L_49 - .L_48)


	//   ....[0]....
.L_48:
        /*078c*/ 	.word	0x00002580


	//   ....[1]....
        /*0790*/ 	.word	0x00002a70


	//   ....[2]....
        /*0794*/ 	.word	0x00002ad0


	//   ....[3]....
        /*0798*/ 	.word	0x00003be0


	//   ....[4]....
        /*079c*/ 	.word	0x00004d10


	//   ....[5]....
        /*07a0*/ 	.word	0x00004d50


	//   ....[6]....
        /*07a4*/ 	.word	0x00008b30


	//   ....[7]....
        /*07a8*/ 	.word	0x00008bb0


	//   ....[8]....
        /*07ac*/ 	.word	0x00008be0


	//   ....[9]....
        /*07b0*/ 	.word	0x00008c10


	//----- nvinfo : EIATTR_MAX_THREADS
	.align		4
.L_49:
        /*07b4*/ 	.byte	0x04, 0x05
        /*07b6*/ 	.short	(.L_51 - .L_50)
.L_50:
        /*07b8*/ 	.word	0x00000100
        /*07bc*/ 	.word	0x00000001
        /*07c0*/ 	.word	0x00000001


	//----- nvinfo : EIATTR_CRS_STACK_SIZE
	.align		4
.L_51:
        /*07c4*/ 	.byte	0x04, 0x1e
        /*07c6*/ 	.short	(.L_53 - .L_52)
.L_52:
        /*07c8*/ 	.word	0x00000000


	//----- nvinfo : EIATTR_CBANK_PARAM_SIZE
	.align		4
.L_53:
        /*07cc*/ 	.byte	0x03, 0x19
        /*07ce*/ 	.short	0x0800


	//----- nvinfo : EIATTR_PARAM_CBANK
	.align		4
        /*07d0*/ 	.byte	0x04, 0x0a
        /*07d2*/ 	.short	(.L_55 - .L_54)
	.align		4
.L_54:
        /*07d4*/ 	.word	index@(.nv.constant0._ZN7cutlass13device_kernelINS_4gemm6kernel13GemmUniversalIN4cute5tupleIJiiiiEEENS1_10collective13CollectiveMmaINS1_35MainloopSm100TmaUmmaWarpSpecializedILi3ELi2ELi4ENS5_IJNS4_1CILi1EEESB_SB_EEEEENS5_IJNSA_ILi64EEENSA_ILi176EEENSA_ILi128EEEEEENS_6half_tENS5_IJlSB_lEEESI_SJ_NS4_8TiledMMAINS4_8MMA_AtomIJNS4_20SM100_MMA_F16BF16_SSISI_SI_fLi64ELi176ELNS4_4UMMA5MajorE0ELSO_0ELNSN_7ScaleInE0ELSP_0EEEEEENS4_6LayoutISC_NS5_IJNSA_ILi0EEEST_ST_EEEEENS5_IJNS4_10UnderscoreESW_SW_EEEEENS4_13SM90_TMA_LOADENS4_14ComposedLayoutINS4_7SwizzleILi3ELi4ELi3EEENS4_18smem_ptr_flag_bitsILi16EEENSS_INS5_IJNSA_ILi8EEESE_EEENS5_IJSE_SB_EEEEEEEvNS4_8identityESZ_S19_vS1A_EENS_8epilogue10collective18CollectiveEpilogueINS1C_23Sm100TmaWarpSpecializedILi2ELi1ELi88ELb1ELb0EEEJSH_NS5_IJNSS_ISE_SB_EENSS_ISF_SB_EEEEESI_SJ_SI_SJ_NS1C_6fusion15FusionCallbacksIS1G_NS1K_17LinearCombinationISI_fSI_fLNS_15FloatRoundStyleE2EEESH_S1J_JEEENS4_5SM1004TMEM4LOAD26SM100_TMEM_LOAD_16dp256b2xESZ_NS10_INS11_ILi1ELi4ELi3EEES14_NSS_INS5_IJS15_NSA_ILi16EEEEEENS5_IJS1V_SB_EEEEEEENS4_17SM75_U32x4_LDSM_NENS4_14SM90_TMA_STOREES1Z_NS4_17SM90_U32x4_STSM_NENS4_39AutoVectorizingCopyWithAssumedAlignmentILi128EEEEEEvvEEEEvNT_6ParamsE)
        /*07d8*/ 	.short	0x0380
        /*07da*/ 	.short	0x0800


	//----- nvinfo : EIATTR_SW_WAR
	.align		4
.L_55:
        /*07dc*/ 	.byte	0x04, 0x36
        /*07de*/ 	.short	(.L_57 - .L_56)
.L_56:
        /*07e0*/ 	.word	0x00000008
.L_57:


//--------------------- .nv.callgraph             --------------------------
	.section	.nv.callgraph,"",@"SHT_CUDA_CALLGRAPH"
	.align	4
	.sectionentsize	8
	.align		4
        /*0000*/ 	.word	0x00000000
	.align		4
        /*0004*/ 	.word	0xffffffff
	.align		4
        /*0008*/ 	.word	index@(_ZN7cutlass13device_kernelINS_4gemm6kernel13GemmUniversalIN4cute5tupleIJiiiiEEENS1_10collective13CollectiveMmaINS1_35MainloopSm100TmaUmmaWarpSpecializedILi3ELi2ELi4ENS5_IJNS4_1CILi1EEESB_SB_EEEEENS5_IJNSA_ILi64EEENSA_ILi176EEENSA_ILi128EEEEEENS_6half_tENS5_IJlSB_lEEESI_SJ_NS4_8TiledMMAINS4_8MMA_AtomIJNS4_20SM100_MMA_F16BF16_SSISI_SI_fLi64ELi176ELNS4_4UMMA5MajorE0ELSO_0ELNSN_7ScaleInE0ELSP_0EEEEEENS4_6LayoutISC_NS5_IJNSA_ILi0EEEST_ST_EEEEENS5_IJNS4_10UnderscoreESW_SW_EEEEENS4_13SM90_TMA_LOADENS4_14ComposedLayoutINS4_7SwizzleILi3ELi4ELi3EEENS4_18smem_ptr_flag_bitsILi16EEENSS_INS5_IJNSA_ILi8EEESE_EEENS5_IJSE_SB_EEEEEEEvNS4_8identityESZ_S19_vS1A_EENS_8epilogue10collective18CollectiveEpilogueINS1C_23Sm100TmaWarpSpecializedILi2ELi1ELi88ELb1ELb0EEEJSH_NS5_IJNSS_ISE_SB_EENSS_ISF_SB_EEEEESI_SJ_SI_SJ_NS1C_6fusion15FusionCallbacksIS1G_NS1K_17LinearCombinationISI_fSI_fLNS_15FloatRoundStyleE2EEESH_S1J_JEEENS4_5SM1004TMEM4LOAD26SM100_TMEM_LOAD_16dp256b2xESZ_NS10_INS11_ILi1ELi4ELi3EEES14_NSS_INS5_IJS15_NSA_ILi16EEEEEENS5_IJS1V_SB_EEEEEEENS4_17SM75_U32x4_LDSM_NENS4_14SM90_TMA_STOREES1Z_NS4_17SM90_U32x4_STSM_NENS4_39AutoVectorizingCopyWithAssumedAlignmentILi128EEEEEEvvEEEEvNT_6ParamsE)
	.align		4
        /*000c*/ 	.word	index@(__assertfail)
	.align		4
        /*0010*/ 	.word	0x00000000
	.align		4
        /*0014*/ 	.word	0xfffffffe
	.align		4
        /*0018*/ 	.word	0x00000000
	.align		4
        /*001c*/ 	.word	0xfffffffd
	.align		4
        /*0020*/ 	.word	0x00000000
	.align		4
        /*0024*/ 	.word	0xfffffffc


//--------------------- .nv.constant4             --------------------------
	.section	.nv.constant4,"a",@progbits
	.align	8
	.align		8
.nv.constant4:
        /*0000*/ 	.dword	__assertfail
	.align		8
        /*0008*/ 	.dword	__unnamed_1
	.align		8
        /*0010*/ 	.dword	__unnamed_2
	.align		8
        /*0018*/ 	.dword	_ZN39_INTERNAL_9643035e_4_k_cu_6455f647_26684cuda3std3__45__cpo5beginE
	.align		8
        /*0020*/ 	.dword	_ZN39_INTERNAL_9643035e_4_k_cu_6455f647_26684cuda3std3__45__cpo3endE
	.align		8
        /*0028*/ 	.dword	_ZN39_INTERNAL_9643035e_4_k_cu_6455f647_26684cuda3std3__45__cpo6cbeginE
	.align		8
        /*0030*/ 	.dword	_ZN39_INTERNAL_9643035e_4_k_cu_6455f647_26684cuda3std3__45__cpo4cendE
	.align		8
        /*0038*/ 	.dword	_ZN39_INTERNAL_9643035e_4_k_cu_6455f647_26684cuda3std3__441_GLOBAL__N__9643035e_4_k_cu_6455f647_26686ignoreE
	.align		8
        /*0040*/ 	.dword	_ZN39_INTERNAL_9643035e_4_k_cu_6455f647_26684cuda3std3__419piecewise_constructE
	.align		8
        /*0048*/ 	.dword	_ZN39_INTERNAL_9643035e_4_k_cu_6455f647_26684cuda3std3__48in_placeE
	.align		8
        /*0050*/ 	.dword	_ZN39_INTERNAL_9643035e_4_k_cu_6455f647_26684cuda3std6ranges3__45__cpo4swapE
	.align		8
        /*0058*/ 	.dword	_ZN39_INTERNAL_9643035e_4_k_cu_6455f647_26684cuda3std6ranges3__45__cpo9iter_moveE
	.align		8
        /*0060*/ 	.dword	_ZN39_INTERNAL_9643035e_4_k_cu_6455f647_26684cute7productE
	.align		8
        /*0068*/ 	.dword	_ZN39_INTERNAL_9643035e_4_k_cu_6455f647_26684cute1_E
	.align		8
        /*0070*/ 	.dword	$str$25
	.align		8
        /*0078*/ 	.dword	$str$26
	.align		8
        /*0080*/ 	.dword	$str$27
	.align		8
        /*0088*/ 	.dword	$str$28


//--------------------- .text._ZN7cutlass13device_kernelINS_4gemm6kernel13GemmUniversalIN4cute5tupleIJiiiiEEENS1_10collective13CollectiveMmaINS1_35MainloopSm100TmaUmmaWarpSpecializedILi3ELi2ELi4ENS5_IJNS4_1CILi1EEESB_SB_EEEEENS5_IJNSA_ILi64EEENSA_ILi176EEENSA_ILi128EEEEEENS_6half_tENS5_IJlSB_lEEESI_SJ_NS4_8TiledMMAINS4_8MMA_AtomIJNS4_20SM100_MMA_F16BF16_SSISI_SI_fLi64ELi176ELNS4_4UMMA5MajorE0ELSO_0ELNSN_7ScaleInE0ELSP_0EEEEEENS4_6LayoutISC_NS5_IJNSA_ILi0EEEST_ST_EEEEENS5_IJNS4_10UnderscoreESW_SW_EEEEENS4_13SM90_TMA_LOADENS4_14ComposedLayoutINS4_7SwizzleILi3ELi4ELi3EEENS4_18smem_ptr_flag_bitsILi16EEENSS_INS5_IJNSA_ILi8EEESE_EEENS5_IJSE_SB_EEEEEEEvNS4_8identityESZ_S19_vS1A_EENS_8epilogue10collective18CollectiveEpilogueINS1C_23Sm100TmaWarpSpecializedILi2ELi1ELi88ELb1ELb0EEEJSH_NS5_IJNSS_ISE_SB_EENSS_ISF_SB_EEEEESI_SJ_SI_SJ_NS1C_6fusion15FusionCallbacksIS1G_NS1K_17LinearCombinationISI_fSI_fLNS_15FloatRoundStyleE2EEESH_S1J_JEEENS4_5SM1004TMEM4LOAD26SM100_TMEM_LOAD_16dp256b2xESZ_NS10_INS11_ILi1ELi4ELi3EEES14_NSS_INS5_IJS15_NSA_ILi16EEEEEENS5_IJS1V_SB_EEEEEEENS4_17SM75_U32x4_LDSM_NENS4_14SM90_TMA_STOREES1Z_NS4_17SM90_U32x4_STSM_NENS4_39AutoVectorizingCopyWithAssumedAlignmentILi128EEEEEEvvEEEEvNT_6ParamsE --------------------------
	.section	.text._ZN7cutlass13device_kernelINS_4gemm6kernel13GemmUniversalIN4cute5tupleIJiiiiEEENS1_10collective13CollectiveMmaINS1_35MainloopSm100TmaUmmaWarpSpecializedILi3ELi2ELi4ENS5_IJNS4_1CILi1EEESB_SB_EEEEENS5_IJNSA_ILi64EEENSA_ILi176EEENSA_ILi128EEEEEENS_6half_tENS5_IJlSB_lEEESI_SJ_NS4_8TiledMMAINS4_8MMA_AtomIJNS4_20SM100_MMA_F16BF16_SSISI_SI_fLi64ELi176ELNS4_4UMMA5MajorE0ELSO_0ELNSN_7ScaleInE0ELSP_0EEEEEENS4_6LayoutISC_NS5_IJNSA_ILi0EEEST_ST_EEEEENS5_IJNS4_10UnderscoreESW_SW_EEEEENS4_13SM90_TMA_LOADENS4_14ComposedLayoutINS4_7SwizzleILi3ELi4ELi3EEENS4_18smem_ptr_flag_bitsILi16EEENSS_INS5_IJNSA_ILi8EEESE_EEENS5_IJSE_SB_EEEEEEEvNS4_8identityESZ_S19_vS1A_EENS_8epilogue10collective18CollectiveEpilogueINS1C_23Sm100TmaWarpSpecializedILi2ELi1ELi88ELb1ELb0EEEJSH_NS5_IJNSS_ISE_SB_EENSS_ISF_SB_EEEEESI_SJ_SI_SJ_NS1C_6fusion15FusionCallbacksIS1G_NS1K_17LinearCombinationISI_fSI_fLNS_15FloatRoundStyleE2EEESH_S1J_JEEENS4_5SM1004TMEM4LOAD26SM100_TMEM_LOAD_16dp256b2xESZ_NS10_INS11_ILi1ELi4ELi3EEES14_NSS_INS5_IJS15_NSA_ILi16EEEEEENS5_IJS1V_SB_EEEEEEENS4_17SM75_U32x4_LDSM_NENS4_14SM90_TMA_STOREES1Z_NS4_17SM90_U32x4_STSM_NENS4_39AutoVectorizingCopyWithAssumedAlignmentILi128EEEEEEvvEEEEvNT_6ParamsE,"ax",@progbits
	.align	128
.text._ZN7cutlass13device_kernelINS_4gemm6kernel13GemmUniversalIN4cute5tupleIJiiiiEEENS1_10collective13CollectiveMmaINS1_35MainloopSm100TmaUmmaWarpSpecializedILi3ELi2ELi4ENS5_IJNS4_1CILi1EEESB_SB_EEEEENS5_IJNSA_ILi64EEENSA_ILi176EEENSA_ILi128EEEEEENS_6half_tENS5_IJlSB_lEEESI_SJ_NS4_8TiledMMAINS4_8MMA_AtomIJNS4_20SM100_MMA_F16BF16_SSISI_SI_fLi64ELi176ELNS4_4UMMA5MajorE0ELSO_0ELNSN_7ScaleInE0ELSP_0EEEEEENS4_6LayoutISC_NS5_IJNSA_ILi0EEEST_ST_EEEEENS5_IJNS4_10UnderscoreESW_SW_EEEEENS4_13SM90_TMA_LOADENS4_14ComposedLayoutINS4_7SwizzleILi3ELi4ELi3EEENS4_18smem_ptr_flag_bitsILi16EEENSS_INS5_IJNSA_ILi8EEESE_EEENS5_IJSE_SB_EEEEEEEvNS4_8identityESZ_S19_vS1A_EENS_8epilogue10collective18CollectiveEpilogueINS1C_23Sm100TmaWarpSpecializedILi2ELi1ELi88ELb1ELb0EEEJSH_NS5_IJNSS_ISE_SB_EENSS_ISF_SB_EEEEESI_SJ_SI_SJ_NS1C_6fusion15FusionCallbacksIS1G_NS1K_17LinearCombinationISI_fSI_fLNS_15FloatRoundStyleE2EEESH_S1J_JEEENS4_5SM1004TMEM4LOAD26SM100_TMEM_LOAD_16dp256b2xESZ_NS10_INS11_ILi1ELi4ELi3EEES14_NSS_INS5_IJS15_NSA_ILi16EEEEEENS5_IJS1V_SB_EEEEEEENS4_17SM75_U32x4_LDSM_NENS4_14SM90_TMA_STOREES1Z_NS4_17SM90_U32x4_STSM_NENS4_39AutoVectorizingCopyWithAssumedAlignmentILi128EEEEEEvvEEEEvNT_6ParamsE:
        .type           _ZN7cutlass13device_kernelINS_4gemm6kernel13GemmUniversalIN4cute5tupleIJiiiiEEENS1_10collective13CollectiveMmaINS1_35MainloopSm100TmaUmmaWarpSpecializedILi3ELi2ELi4ENS5_IJNS4_1CILi1EEESB_SB_EEEEENS5_IJNSA_ILi64EEENSA_ILi176EEENSA_ILi128EEEEEENS_6half_tENS5_IJlSB_lEEESI_SJ_NS4_8TiledMMAINS4_8MMA_AtomIJNS4_20SM100_MMA_F16BF16_SSISI_SI_fLi64ELi176ELNS4_4UMMA5MajorE0ELSO_0ELNSN_7ScaleInE0ELSP_0EEEEEENS4_6LayoutISC_NS5_IJNSA_ILi0EEEST_ST_EEEEENS5_IJNS4_10UnderscoreESW_SW_EEEEENS4_13SM90_TMA_LOADENS4_14ComposedLayoutINS4_7SwizzleILi3ELi4ELi3EEENS4_18smem_ptr_flag_bitsILi16EEENSS_INS5_IJNSA_ILi8EEESE_EEENS5_IJSE_SB_EEEEEEEvNS4_8identityESZ_S19_vS1A_EENS_8epilogue10collective18CollectiveEpilogueINS1C_23Sm100TmaWarpSpecializedILi2ELi1ELi88ELb1ELb0EEEJSH_NS5_IJNSS_ISE_SB_EENSS_ISF_SB_EEEEESI_SJ_SI_SJ_NS1C_6fusion15FusionCallbacksIS1G_NS1K_17LinearCombinationISI_fSI_fLNS_15FloatRoundStyleE2EEESH_S1J_JEEENS4_5SM1004TMEM4LOAD26SM100_TMEM_LOAD_16dp256b2xESZ_NS10_INS11_ILi1ELi4ELi3EEES14_NSS_INS5_IJS15_NSA_ILi16EEEEEENS5_IJS1V_SB_EEEEEEENS4_17SM75_U32x4_LDSM_NENS4_14SM90_TMA_STOREES1Z_NS4_17SM90_U32x4_STSM_NENS4_39AutoVectorizingCopyWithAssumedAlignmentILi128EEEEEEvvEEEEvNT_6ParamsE,@function
        .size           _ZN7cutlass13device_kernelINS_4gemm6kernel13GemmUniversalIN4cute5tupleIJiiiiEEENS1_10collective13CollectiveMmaINS1_35MainloopSm100TmaUmmaWarpSpecializedILi3ELi2ELi4ENS5_IJNS4_1CILi1EEESB_SB_EEEEENS5_IJNSA_ILi64EEENSA_ILi176EEENSA_ILi128EEEEEENS_6half_tENS5_IJlSB_lEEESI_SJ_NS4_8TiledMMAINS4_8MMA_AtomIJNS4_20SM100_MMA_F16BF16_SSISI_SI_fLi64ELi176ELNS4_4UMMA5MajorE0ELSO_0ELNSN_7ScaleInE0ELSP_0EEEEEENS4_6LayoutISC_NS5_IJNSA_ILi0EEEST_ST_EEEEENS5_IJNS4_10UnderscoreESW_SW_EEEEENS4_13SM90_TMA_LOADENS4_14ComposedLayoutINS4_7SwizzleILi3ELi4ELi3EEENS4_18smem_ptr_flag_bitsILi16EEENSS_INS5_IJNSA_ILi8EEESE_EEENS5_IJSE_SB_EEEEEEEvNS4_8identityESZ_S19_vS1A_EENS_8epilogue10collective18CollectiveEpilogueINS1C_23Sm100TmaWarpSpecializedILi2ELi1ELi88ELb1ELb0EEEJSH_NS5_IJNSS_ISE_SB_EENSS_ISF_SB_EEEEESI_SJ_SI_SJ_NS1C_6fusion15FusionCallbacksIS1G_NS1K_17LinearCombinationISI_fSI_fLNS_15FloatRoundStyleE2EEESH_S1J_JEEENS4_5SM1004TMEM4LOAD26SM100_TMEM_LOAD_16dp256b2xESZ_NS10_INS11_ILi1ELi4ELi3EEES14_NSS_INS5_IJS15_NSA_ILi16EEEEEENS5_IJS1V_SB_EEEEEEENS4_17SM75_U32x4_LDSM_NENS4_14SM90_TMA_STOREES1Z_NS4_17SM90_U32x4_STSM_NENS4_39AutoVectorizingCopyWithAssumedAlignmentILi128EEEEEEvvEEEEvNT_6ParamsE,(.L_x_144 - _ZN7cutlass13device_kernelINS_4gemm6kernel13GemmUniversalIN4cute5tupleIJiiiiEEENS1_10collective13CollectiveMmaINS1_35MainloopSm100TmaUmmaWarpSpecializedILi3ELi2ELi4ENS5_IJNS4_1CILi1EEESB_SB_EEEEENS5_IJNSA_ILi64EEENSA_ILi176EEENSA_ILi128EEEEEENS_6half_tENS5_IJlSB_lEEESI_SJ_NS4_8TiledMMAINS4_8MMA_AtomIJNS4_20SM100_MMA_F16BF16_SSISI_SI_fLi64ELi176ELNS4_4UMMA5MajorE0ELSO_0ELNSN_7ScaleInE0ELSP_0EEEEEENS4_6LayoutISC_NS5_IJNSA_ILi0EEEST_ST_EEEEENS5_IJNS4_10UnderscoreESW_SW_EEEEENS4_13SM90_TMA_LOADENS4_14ComposedLayoutINS4_7SwizzleILi3ELi4ELi3EEENS4_18smem_ptr_flag_bitsILi16EEENSS_INS5_IJNSA_ILi8EEESE_EEENS5_IJSE_SB_EEEEEEEvNS4_8identityESZ_S19_vS1A_EENS_8epilogue10collective18CollectiveEpilogueINS1C_23Sm100TmaWarpSpecializedILi2ELi1ELi88ELb1ELb0EEEJSH_NS5_IJNSS_ISE_SB_EENSS_ISF_SB_EEEEESI_SJ_SI_SJ_NS1C_6fusion15FusionCallbacksIS1G_NS1K_17LinearCombinationISI_fSI_fLNS_15FloatRoundStyleE2EEESH_S1J_JEEENS4_5SM1004TMEM4LOAD26SM100_TMEM_LOAD_16dp256b2xESZ_NS10_INS11_ILi1ELi4ELi3EEES14_NSS_INS5_IJS15_NSA_ILi16EEEEEENS5_IJS1V_SB_EEEEEEENS4_17SM75_U32x4_LDSM_NENS4_14SM90_TMA_STOREES1Z_NS4_17SM90_U32x4_STSM_NENS4_39AutoVectorizingCopyWithAssumedAlignmentILi128EEEEEEvvEEEEvNT_6ParamsE)
        .other          _ZN7cutlass13device_kernelINS_4gemm6kernel13GemmUniversalIN4cute5tupleIJiiiiEEENS1_10collective13CollectiveMmaINS1_35MainloopSm100TmaUmmaWarpSpecializedILi3ELi2ELi4ENS5_IJNS4_1CILi1EEESB_SB_EEEEENS5_IJNSA_ILi64EEENSA_ILi176EEENSA_ILi128EEEEEENS_6half_tENS5_IJlSB_lEEESI_SJ_NS4_8TiledMMAINS4_8MMA_AtomIJNS4_20SM100_MMA_F16BF16_SSISI_SI_fLi64ELi176ELNS4_4UMMA5MajorE0ELSO_0ELNSN_7ScaleInE0ELSP_0EEEEEENS4_6LayoutISC_NS5_IJNSA_ILi0EEEST_ST_EEEEENS5_IJNS4_10UnderscoreESW_SW_EEEEENS4_13SM90_TMA_LOADENS4_14ComposedLayoutINS4_7SwizzleILi3ELi4ELi3EEENS4_18smem_ptr_flag_bitsILi16EEENSS_INS5_IJNSA_ILi8EEESE_EEENS5_IJSE_SB_EEEEEEEvNS4_8identityESZ_S19_vS1A_EENS_8epilogue10collective18CollectiveEpilogueINS1C_23Sm100TmaWarpSpecializedILi2ELi1ELi88ELb1ELb0EEEJSH_NS5_IJNSS_ISE_SB_EENSS_ISF_SB_EEEEESI_SJ_SI_SJ_NS1C_6fusion15FusionCallbacksIS1G_NS1K_17LinearCombinationISI_fSI_fLNS_15FloatRoundStyleE2EEESH_S1J_JEEENS4_5SM1004TMEM4LOAD26SM100_TMEM_LOAD_16dp256b2xESZ_NS10_INS11_ILi1ELi4ELi3EEES14_NSS_INS5_IJS15_NSA_ILi16EEEEEENS5_IJS1V_SB_EEEEEEENS4_17SM75_U32x4_LDSM_NENS4_14SM90_TMA_STOREES1Z_NS4_17SM90_U32x4_STSM_NENS4_39AutoVectorizingCopyWithAssumedAlignmentILi128EEEEEEvvEEEEvNT_6ParamsE,@"STO_CUDA_ENTRY STV_DEFAULT"
_ZN7cutlass13device_kernelINS_4gemm6kernel13GemmUniversalIN4cute5tupleIJiiiiEEENS1_10collective13CollectiveMmaINS1_35MainloopSm100TmaUmmaWarpSpecializedILi3ELi2ELi4ENS5_IJNS4_1CILi1EEESB_SB_EEEEENS5_IJNSA_ILi64EEENSA_ILi176EEENSA_ILi128EEEEEENS_6half_tENS5_IJlSB_lEEESI_SJ_NS4_8TiledMMAINS4_8MMA_AtomIJNS4_20SM100_MMA_F16BF16_SSISI_SI_fLi64ELi176ELNS4_4UMMA5MajorE0ELSO_0ELNSN_7ScaleInE0ELSP_0EEEEEENS4_6LayoutISC_NS5_IJNSA_ILi0EEEST_ST_EEEEENS5_IJNS4_10UnderscoreESW_SW_EEEEENS4_13SM90_TMA_LOADENS4_14ComposedLayoutINS4_7SwizzleILi3ELi4ELi3EEENS4_18smem_ptr_flag_bitsILi16EEENSS_INS5_IJNSA_ILi8EEESE_EEENS5_IJSE_SB_EEEEEEEvNS4_8identityESZ_S19_vS1A_EENS_8epilogue10collective18CollectiveEpilogueINS1C_23Sm100TmaWarpSpecializedILi2ELi1ELi88ELb1ELb0EEEJSH_NS5_IJNSS_ISE_SB_EENSS_ISF_SB_EEEEESI_SJ_SI_SJ_NS1C_6fusion15FusionCallbacksIS1G_NS1K_17LinearCombinationISI_fSI_fLNS_15FloatRoundStyleE2EEESH_S1J_JEEENS4_5SM1004TMEM4LOAD26SM100_TMEM_LOAD_16dp256b2xESZ_NS10_INS11_ILi1ELi4ELi3EEES14_NSS_INS5_IJS15_NSA_ILi16EEEEEENS5_IJS1V_SB_EEEEEEENS4_17SM75_U32x4_LDSM_NENS4_14SM90_TMA_STOREES1Z_NS4_17SM90_U32x4_STSM_NENS4_39AutoVectorizingCopyWithAssumedAlignmentILi128EEEEEEvvEEEEvNT_6ParamsE:
[----:B------:R-:W1:Y:S01]  /*0000*/  LDC R1, c[0x0][0x37c] ;  /* 0x0000df00ff017b82 */ /* 0x000e620000000800 */
[----:B------:R-:W2:Y:S01]  /*0010*/  S2R R241, SR_TID.X ;  /* 0x0000000000f17919 */ /* 0x000ea20000002100 */
[----:B------:R-:W3:Y:S01]  /*0020*/  LDCU.64 UR4, c[0x0][0x890] ;  /* 0x00011200ff0477ac */ /* 0x000ee20008000a00 */
[----:B------:R-:W-:Y:S02]  /*0030*/  PRMT R230, RZ, 0x7610, R230 ;  /* 0x00007610ffe67816 */ /* 0x000fe400000000e6 */
[----:B------:R-:W-:Y:S01]  /*0040*/  ELECT P5, URZ, PT ;  /* 0x0000000000ff782f */ /* 0x000fe200038a0000 */
[----:B------:R-:W4:Y:S01]  /*0050*/  LDCU.64 UR46, c[0x0][0x358] ;  /* 0x00006b00ff2e77ac */ /* 0x000f220008000a00 */
[----:B---3--:R-:W-:-:S04]  /*0060*/  UISETP.NE.U32.AND UP0, UPT, UR4, URZ, UPT ;  /* 0x000000ff0400728c */ /* 0x008fc8000bf05070 */
[----:B------:R-:W-:Y:S01]  /*0070*/  UISETP.NE.AND.EX UP0, UPT, UR5, URZ, UPT, UP0 ;  /* 0x000000ff0500728c */ /* 0x000fe2000bf05300 */
[----:B--2---:R-:W-:-:S05]  /*0080*/  SHF.R.U32.HI R235, RZ, 0x5, R241 ;  /* 0x00000005ffeb7819 */ /* 0x004fca00000116f1 */
[----:B------:R-:W2:Y:S02]  /*0090*/  SHFL.IDX PT, R0, R235, RZ, 0x1f ;  /* 0x00001fffeb007589 */ /* 0x000ea400000e0000 */
[----:B--2---:R-:W-:Y:S01]  /*00a0*/  R2UR UR8, R0 ;  /* 0x00000000000872ca */ /* 0x004fe200000e0000 */
[----:B-1--4-:R-:W-:-:S14]  /*00b0*/  BRA.U UP0, `(.L_x_0) ;  /* 0x00000001002c7547 */ /* 0x012fdc000b800000 */
[----:B------:R-:W1:Y:S02]  /*00c0*/  LDCU.64 UR6, c[0x0][0x888] ;  /* 0x00011100ff0677ac */ /* 0x000e640008000a00 */
[----:B-1----:R-:W-:-:S04]  /*00d0*/  UISETP.NE.U32.AND UP0, UPT, UR6, URZ, UPT ;  /* 0x000000ff0600728c */ /* 0x002fc8000bf05070 */
[----:B------:R-:W-:-:S09]  /*00e0*/  UISETP.NE.AND.EX UP0, UPT, UR7, URZ, UPT, UP0 ;  /* 0x000000ff0700728c */ /* 0x000fd2000bf05300 */
[----:B------:R-:W-:Y:S05]  /*00f0*/  BRA.U !UP0, `(.L_x_1) ;  /* 0x0000000108107547 */ /* 0x000fea000b800000 */
[----:B------:R-:W1:Y:S02]  /*0100*/  LDC.64 R2, c[0x0][0x888] ;  /* 0x00022200ff027b82 */ /* 0x000e640000000a00 */
[----:B-1----:R1:W5:Y:S01]  /*0110*/  LDG.E R117, desc[UR46][R2.64] ;  /* 0x0000002e02757981 */ /* 0x002362000c1e1900 */
[----:B------:R-:W-:Y:S01]  /*0120*/  HFMA2 R230, -RZ, RZ, 0, 5.9604644775390625e-08 ;  /* 0x00000001ffe67431 */ /* 0x000fe200000001ff */
[----:B------:R-:W-:Y:S05]  /*0130*/  BRA `(.L_x_0) ;  /* 0x00000000000c7947 */ /* 0x000fea0003800000 */
.L_x_1:
[----:B------:R-:W1:Y:S01]  /*0140*/  LDCU UR6, c[0x0][0x880] ;  /* 0x00011000ff0677ac */ /* 0x000e620008000800 */
[----:B------:R-:W-:Y:S01]  /*0150*/  HFMA2 R230, -RZ, RZ, 0, 5.9604644775390625e-08 ;  /* 0x00000001ffe67431 */ /* 0x000fe200000001ff */
[----:B-1----:R-:W-:-:S07]  /*0160*/  MOV R117, UR6 ;  /* 0x0000000600757c02 */ /* 0x002fce0008000f00 */
.L_x_0:
[----:B------:R-:W2:Y:S02]  /*0170*/  LDCU.64 UR6, c[0x0][0x8b0] ;  /* 0x00011600ff0677ac */ /* 0x000ea40008000a00 */
[----:B--2---:R-:W-:-:S04]  /*0180*/  UISETP.NE.U32.AND UP0, UPT, UR6, URZ, UPT ;  /* 0x000000ff0600728c */ /* 0x004fc8000bf05070 */
[----:B------:R-:W-:-:S09]  /*0190*/  UISETP.NE.AND.EX UP0, UPT, UR7, URZ, UPT, UP0 ;  /* 0x000000ff0700728c */ /* 0x000fd2000bf05300 */
[----:B------:R-:W-:Y:S05]  /*01a0*/  BRA.U UP0, `(.L_x_2) ;  /* 0x0000000100247547 */ /* 0x000fea000b800000 */
[----:B------:R-:W2:Y:S02]  /*01b0*/  LDCU.64 UR6, c[0x0][0x8a8] ;  /* 0x00011500ff0677ac */ /* 0x000ea40008000a00 */
[----:B--2---:R-:W-:-:S04]  /*01c0*/  UISETP.NE.U32.AND UP0, UPT, UR6, URZ, UPT ;  /* 0x000000ff0600728c */ /* 0x004fc8000bf05070 */
[----:B------:R-:W-:-:S09]  /*01d0*/  UISETP.NE.AND.EX UP0, UPT, UR7, URZ, UPT, UP0 ;  /* 0x000000ff0700728c */ /* 0x000fd2000bf05300 */
[----:B------:R-:W-:Y:S05]  /*01e0*/  BRA.U !UP0, `(.L_x_3) ;  /* 0x00000001080c7547 */ /* 0x000fea000b800000 */
[----:B------:R-:W2:Y:S02]  /*01f0*/  LDC.64 R114, c[0x0][0x8a8] ;  /* 0x00022a00ff727b82 */ /* 0x000ea40000000a00 */
[----:B--2---:R2:W5:Y:S01]  /*0200*/  LDG.E R114, desc[UR46][R114.64] ;  /* 0x0000002e72727981 */ /* 0x004562000c1e1900 */
[----:B------:R-:W-:Y:S05]  /*0210*/  BRA `(.L_x_2) ;  /* 0x0000000000087947 */ /* 0x000fea0003800000 */
.L_x_3:
[----:B------:R-:W2:Y:S02]  /*0220*/  LDCU UR6, c[0x0][0x8a0] ;  /* 0x00011400ff0677ac */ /* 0x000ea40008000800 */
[----:B--2---:R-:W-:Y:S02]  /*0230*/  MOV R114, UR6 ;  /* 0x0000000600727c02 */ /* 0x004fe40008000f00 */
.L_x_2:
[----:B------:R-:W-:Y:S01]  /*0240*/  IMAD.U32 R0, RZ, RZ, UR8 ;  /* 0x00000008ff007e24 */ /* 0x000fe2000f8e00ff */
[----:B------:R-:W-:Y:S04]  /*0250*/  BSSY.RECONVERGENT B0, `(.L_x_4) ;  /* 0x000000c000007945 */ /* 0x000fe80003800200 */
[C---:B------:R-:W-:Y:S02]  /*0260*/  ISETP.NE.OR P1, PT, R0.reuse, 0x1, !P5 ;  /* 0x000000010000780c */ /* 0x040fe40006f25670 */
[----:B------:R-:W-:-:S11]  /*0270*/  ISETP.NE.OR P0, PT, R0, 0x3, !P5 ;  /* 0x000000030000780c */ /* 0x000fd60006f05670 */
[----:B------:R-:W-:Y:S05]  /*0280*/  @P1 BRA `(.L_x_5) ;  /* 0x0000000000201947 */ /* 0x000fea0003800000 */
[----:B------:R-:W3:Y:S02]  /*0290*/  LDCU.64 UR6, c[0x0][0x348] ;  /* 0x00006900ff0677ac */ /* 0x000ee40008000a00 */
[----:B---3--:R-:W-:Y:S02]  /*02a0*/  UIADD3 UR10, UP1, UPT, UR6, 0x80, URZ ;  /* 0x00000080060a7890 */ /* 0x008fe4000ff3e0ff */
[----:B------:R-:W-:Y:S02]  /*02b0*/  UIADD3 UR6, UP0, UPT, UR6, 0x180, URZ ;  /* 0x0000018006067890 */ /* 0x000fe4000ff1e0ff */
[----:B------:R-:W-:Y:S02]  /*02c0*/  UIADD3.X UR11, UPT, UPT, URZ, UR7, URZ, UP1, !UPT ;  /* 0x00000007ff0b7290 */ /* 0x000fe40008ffe4ff */
[----:B------:R-:W-:-:S07]  /*02d0*/  UIADD3.X UR7, UPT, UPT, URZ, UR7, URZ, UP0, !UPT ;  /* 0x00000007ff077290 */ /* 0x000fce00087fe4ff */
[----:B------:R3:W-:Y:S02]  /*02e0*/  UTMACCTL.PF [UR10] ;  /* 0x000000000a0079b9 */ /* 0x0007e40008040000 */
[----:B------:R3:W-:Y:S02]  /*02f0*/  UTMACCTL.PF [UR6] ;  /* 0x00000000060079b9 */ /* 0x0007e40008040000 */
[----:B---3--:R-:W-:Y:S01]  /*0300*/  NOP ;  /* 0x0000000000007918 */ /* 0x008fe20000000000 */
.L_x_5:
[----:B------:R-:W-:Y:S05]  /*0310*/  BSYNC.RECONVERGENT B0 ;  /* 0x0000000000007941 */ /* 0x000fea0003800200 */
.L_x_4:
[----:B------:R-:W-:Y:S04]  /*0320*/  BSSY.RECONVERGENT B0, `(.L_x_6) ;  /* 0x000000a000007945 */ /* 0x000fe80003800200 */
        /* <DEDUP_REMOVED lines=9> */
.L_x_7:
[----:B------:R-:W-:Y:S05]  /*03c0*/  BSYNC.RECONVERGENT B0 ;  /* 0x0000000000007941 */ /* 0x000fea0003800200 */
.L_x_6:
[----:B------:R-:W3:Y:S01]  /*03d0*/  LDCU.64 UR6, c[0x0][0x888] ;  /* 0x00011100ff0677ac */ /* 0x000ee20008000a00 */
[----:B------:R-:W-:Y:S02]  /*03e0*/  UISETP.EQ.U32.AND UP1, UPT, UR4, URZ, UPT ;  /* 0x000000ff0400728c */ /* 0x000fe4000bf22070 */
[----:B------:R-:W-:Y:S02]  /*03f0*/  UPLOP3.LUT UP2, UPT, UPT, UPT, UPT, 0x80, 0x8 ;  /* 0x000000000008789c */ /* 0x000fe40003f4f070 */
[----:B---3--:R-:W-:-:S04]  /*0400*/  UISETP.NE.U32.AND UP0, UPT, UR6, URZ, UPT ;  /* 0x000000ff0600728c */ /* 0x008fc8000bf05070 */
[----:B------:R-:W-:-:S04]  /*0410*/  UISETP.NE.AND.EX UP0, UPT, UR7, URZ, UPT, UP0 ;  /* 0x000000ff0700728c */ /* 0x000fc8000bf05300 */
[----:B------:R-:W-:-:S04]  /*0420*/  UISETP.EQ.OR.EX UP3, UPT, UR5, URZ, !UP0, UP1 ;  /* 0x000000ff0500728c */ /* 0x000fc8000c762710 */
[----:B------:R-:W-:-:S05]  /*0430*/  UP2UR UR58, UPR, URZ, 0x8 ;  /* 0x00000008ff3a7883 */ /* 0x000fca0008000000 */
[----:B------:R-:W-:Y:S07]  /*0440*/  BRA.U !UP3, `(.L_x_8) ;  /* 0x000000010b207547 */ /* 0x000fee000b800000 */
[----:B------:R-:W-:Y:S01]  /*0450*/  UISETP.NE.U32.AND UP2, UPT, UR4, URZ, UPT ;  /* 0x000000ff0400728c */ /* 0x000fe2000bf45070 */
[----:B-----5:R-:W-:Y:S01]  /*0460*/  FSETP.NEU.AND P0, PT, R117, RZ, PT ;  /* 0x000000ff7500720b */ /* 0x020fe20003f0d000 */
[----:B------:R-:W-:Y:S02]  /*0470*/  USEL UR4, URZ, 0xffffffff, UP0 ;  /* 0xffffffffff047887 */ /* 0x000fe40008000000 */
[----:B------:R-:W-:-:S10]  /*0480*/  UISETP.NE.AND.EX UP2, UPT, UR5, URZ, UPT, UP2 ;  /* 0x000000ff0500728c */ /* 0x000fd4000bf45320 */
[----:B------:R-:W-:Y:S01]  /*0490*/  VOTEU.ANY UP1, P0 ;  /* 0x0000000000ff7886 */ /* 0x000fe20000020100 */
[----:B------:R-:W-:-:S04]  /*04a0*/  @!UP2 USEL UR4, URZ, 0xffffffff, UP1 ;  /* 0xffffffffff04a887 */ /* 0x000fc80008800000 */
[----:B------:R-:W-:-:S04]  /*04b0*/  ULOP3.LUT UR4, UR4, 0x1, URZ, 0xc0, !UPT ;  /* 0x0000000104047892 */ /* 0x000fc8000f8ec0ff */
[----:B------:R-:W-:-:S11]  /*04c0*/  UISETP.NE.U32.AND UP2, UPT, UR4, 0x1, UPT ;  /* 0x000000010400788c */ /* 0x000fd6000bf45070 */
.L_x_8:
[----:B-1----:R-:W1:Y:S01]  /*04d0*/  SHFL.IDX PT, R2, R235, RZ, 0x1f ;  /* 0x00001fffeb027589 */ /* 0x002e6200000e0000 */
[----:B------:R-:W-:-:S04]  /*04e0*/  UISETP.NE.AND UP1, UPT, UR8, 0x2, UPT ;  /* 0x000000020800788c */ /* 0x000fc8000bf25270 */
[----:B------:R-:W-:Y:S01]  /*04f0*/  USEL UR7, URZ, 0x1, UP1 ;  /* 0x00000001ff077887 */ /* 0x000fe20008800000 */
[----:B-1----:R-:W-:-:S13]  /*0500*/  ISETP.NE.AND P0, PT, R2, RZ, PT ;  /* 0x000000ff0200720c */ /* 0x002fda0003f05270 */
[----:B------:R-:W-:Y:S05]  /*0510*/  @P0 BRA `(.L_x_9) ;  /* 0x0000000000400947 */ /* 0x000fea0003800000 */
[----:B------:R-:W1:Y:S01]  /*0520*/  S2UR UR5, SR_CgaCtaId ;  /* 0x00000000000579c3 */ /* 0x000e620000008800 */
[----:B------:R-:W-:Y:S01]  /*0530*/  UMOV UR6, 0x400 ;  /* 0x0000040000067882 */ /* 0x000fe20000000000 */
[----:B------:R-:W-:Y:S01]  /*0540*/  UMOV UR4, 0x1 ;  /* 0x0000000100047882 */ /* 0x000fe20000000000 */
[----:B------:R-:W-:Y:S01]  /*0550*/  ELECT P0, URZ, PT ;  /* 0x0000000000ff782f */ /* 0x000fe20003800000 */
[----:B------:R-:W-:-:S04]  /*0560*/  UIADD3 UR10, UPT, UPT, -UR4, 0x100000, URZ ;  /* 0x00100000040a7890 */ /* 0x000fc8000fffe1ff */
[----:B------:R-:W-:Y:S02]  /*0570*/  USHF.L.U32 UR11, UR10, 0xb, URZ ;  /* 0x0000000b0a0b7899 */ /* 0x000fe400080006ff */
[----:B------:R-:W-:Y:S02]  /*0580*/  USHF.L.U32 UR10, UR10, 0x1, URZ ;  /* 0x000000010a0a7899 */ /* 0x000fe400080006ff */
[----:B-1----:R-:W-:Y:S01]  /*0590*/  ULEA UR5, UR5, UR6, 0x18 ;  /* 0x0000000605057291 */ /* 0x002fe2000f8ec0ff */
[----:B------:R-:W1:Y:S11]  /*05a0*/  FENCE.VIEW.ASYNC.S ;  /* 0x00000000000073c6 */ /* 0x000e760000000000 */
[----:B-1----:R1:W3:Y:S01]  /*05b0*/  SYNCS.EXCH.64 URZ, [UR5], UR10 ;  /* 0x0000000a05ff75b2 */ /* 0x0022e20008000100 */
[----:B------:R1:W4:Y:S01]  /*05c0*/  SYNCS.EXCH.64 URZ, [UR5+0x18], UR10 ;  /* 0x0000180a05ff75b2 */ /* 0x0003220008000100 */
[----:B------:R1:W1:Y:S01]  /*05d0*/  SYNCS.EXCH.64 URZ, [UR5+0x8], UR10 ;  /* 0x0000080a05ff75b2 */ /* 0x0002620008000100 */
[----:B------:R1:W1:Y:S01]  /*05e0*/  SYNCS.EXCH.64 URZ, [UR5+0x20], UR10 ;  /* 0x0000200a05ff75b2 */ /* 0x0002620008000100 */
[----:B------:R1:W1:Y:S01]  /*05f0*/  SYNCS.EXCH.64 URZ, [UR5+0x10], UR10 ;  /* 0x0000100a05ff75b2 */ /* 0x0002620008000100 */
[----:B------:R1:W1:Y:S01]  /*0600*/  SYNCS.EXCH.64 URZ, [UR5+0x28], UR10 ;  /* 0x0000280a05ff75b2 */ /* 0x0002620008000100 */
[----:B------:R-:W-:Y:S01]  /*0610*/  NOP ;  /* 0x0000000000007918 */ /* 0x000fe20000000000 */
.L_x_9:
[----:B------:R-:W2:Y:S01]  /*0620*/  SHFL.IDX PT, R2, R235, RZ, 0x1f ;  /* 0x00001fffeb027589 */ /* 0x000ea200000e0000 */
[----:B------:R-:W-:Y:S01]  /*0630*/  NOP ;  /* 0x0000000000007918 */ /* 0x000fe20000000000 */
[----:B--2---:R-:W-:-:S13]  /*0640*/  ISETP.NE.AND P0, PT, R2, 0x1, PT ;  /* 0x000000010200780c */ /* 0x004fda0003f05270 */
[----:B------:R-:W-:Y:S05]  /*0650*/  @P0 BRA `(.L_x_10) ;  /* 0x0000000000480947 */ /* 0x000fea0003800000 */
[----:B------:R-:W2:Y:S01]  /*0660*/  S2UR UR6, SR_CgaCtaId ;  /* 0x00000000000679c3 */ /* 0x000ea20000008800 */
[----:B------:R-:W-:Y:S01]  /*0670*/  UMOV UR9, 0x400 ;  /* 0x0000040000097882 */ /* 0x000fe20000000000 */
[----:B-1----:R-:W-:Y:S01]  /*0680*/  UMOV UR5, 0x20 ;  /* 0x0000002000057882 */ /* 0x002fe20000000000 */
[----:B------:R-:W-:Y:S01]  /*0690*/  UMOV UR4, 0x80 ;  /* 0x0000008000047882 */ /* 0x000fe20000000000 */
[----:B------:R-:W-:-:S04]  /*06a0*/  UIADD3 UR10, UPT, UPT, -UR5, 0x100000, URZ ;  /* 0x00100000050a7890 */ /* 0x000fc8000fffe1ff */
[----:B------:R-:W-:Y:S02]  /*06b0*/  USHF.L.U32 UR11, UR10, 0xb, URZ ;  /* 0x0000000b0a0b7899 */ /* 0x000fe400080006ff */
[----:B------:R-:W-:Y:S02]  /*06c0*/  USHF.L.U32 UR10, UR10, 0x1, URZ ;  /* 0x000000010a0a7899 */ /* 0x000fe400080006ff */
[----:B------:R-:W-:-:S04]  /*06d0*/  UIADD3 UR4, UPT, UPT, -UR4, 0x100000, URZ ;  /* 0x0010000004047890 */ /* 0x000fc8000fffe1ff */
[----:B------:R-:W-:Y:S02]  /*06e0*/  USHF.L.U32 UR5, UR4, 0xb, URZ ;  /* 0x0000000b04057899 */ /* 0x000fe400080006ff */
[----:B------:R-:W-:Y:S01]  /*06f0*/  USHF.L.U32 UR4, UR4, 0x1, URZ ;  /* 0x0000000104047899 */ /* 0x000fe200080006ff */
[----:B------:R-:W-:Y:S01]  /*0700*/  ELECT P0, URZ, PT ;  /* 0x0000000000ff782f */ /* 0x000fe20003800000 */
[----:B--2---:R-:W-:Y:S01]  /*0710*/  ULEA UR6, UR6, UR9, 0x18 ;  /* 0x0000000906067291 */ /* 0x004fe2000f8ec0ff */
[----:B------:R-:W1:Y:S11]  /*0720*/  FENCE.VIEW.ASYNC.S ;  /* 0x00000000000073c6 */ /* 0x000e760000000000 */
[----:B-1----:R2:W1:Y:S01]  /*0730*/  SYNCS.EXCH.64 URZ, [UR6+0x30], UR10 ;  /* 0x0000300a06ff75b2 */ /* 0x0024620008000100 */
[----:B------:R2:W1:Y:S01]  /*0740*/  SYNCS.EXCH.64 URZ, [UR6+0x40], UR4 ;  /* 0x0000400406ff75b2 */ /* 0x0004620008000100 */
[----:B------:R2:W1:Y:S01]  /*0750*/  SYNCS.EXCH.64 URZ, [UR6+0x38], UR10 ;  /* 0x0000380a06ff75b2 */ /* 0x0004620008000100 */
[----:B------:R2:W1:Y:S02]  /*0760*/  SYNCS.EXCH.64 URZ, [UR6+0x48], UR4 ;  /* 0x0000480406ff75b2 */ /* 0x0004640008000100 */
[----:B--2---:R-:W-:Y:S01]  /*0770*/  NOP ;  /* 0x0000000000007918 */ /* 0x004fe20000000000 */
.L_x_10:
[----:B------:R-:W2:Y:S01]  /*0780*/  SHFL.IDX PT, R2, R235, RZ, 0x1f ;  /* 0x00001fffeb027589 */ /* 0x000ea200000e0000 */
[----:B------:R-:W-:Y:S01]  /*0790*/  NOP ;  /* 0x0000000000007918 */ /* 0x000fe20000000000 */
[----:B--2---:R-:W-:-:S13]  /*07a0*/  ISETP.NE.AND P0, PT, R2, 0x3, PT ;  /* 0x000000030200780c */ /* 0x004fda0003f05270 */
[----:B------:R-:W-:Y:S05]  /*07b0*/  @P0 BRA `(.L_x_11) ;  /* 0x0000000000300947 */ /* 0x000fea0003800000 */
[----:B-1----:R-:W1:Y:S01]  /*07c0*/  S2UR UR5, SR_CgaCtaId ;  /* 0x00000000000579c3 */ /* 0x002e620000008800 */
        /* <DEDUP_REMOVED lines=8> */
[----:B-1----:R2:W1:Y:S01]  /*0850*/  SYNCS.EXCH.64 URZ, [UR5+0x50], UR10 ;  /* 0x0000500a05ff75b2 */ /* 0x0024620008000100 */
[----:B------:R2:W1:Y:S02]  /*0860*/  SYNCS.EXCH.64 URZ, [UR5+0x58], UR10 ;  /* 0x0000580a05ff75b2 */ /* 0x0004640008000100 */
[----:B--2---:R-:W-:Y:S01]  /*0870*/  NOP ;  /* 0x0000000000007918 */ /* 0x004fe20000000000 */
.L_x_11:
[----:B------:R-:W2:Y:S01]  /*0880*/  SHFL.IDX PT, R2, R235, RZ, 0x1f ;  /* 0x00001fffeb027589 */ /* 0x000ea200000e0000 */
[----:B------:R-:W-:Y:S01]  /*0890*/  NOP ;  /* 0x0000000000007918 */ /* 0x000fe20000000000 */
[----:B--2---:R-:W-:-:S13]  /*08a0*/  ISETP.NE.AND P0, PT, R2, 0x4, PT ;  /* 0x000000040200780c */ /* 0x004fda0003f05270 */
[----:B------:R-:W-:Y:S05]  /*08b0*/  @P0 BRA `(.L_x_12) ;  /* 0x00000000004c0947 */ /* 0x000fea0003800000 */
[----:B-1----:R-:W1:Y:S01]  /*08c0*/  S2UR UR5, SR_CgaCtaId ;  /* 0x00000000000579c3 */ /* 0x002e620000008800 */
[----:B------:R-:W-:Y:S01]  /*08d0*/  UMOV UR9, 0x100 ;  /* 0x0000010000097882 */ /* 0x000fe20000000000 */
[----:B------:R-:W-:Y:S01]  /*08e0*/  UMOV UR6, 0x400 ;  /* 0x0000040000067882 */ /* 0x000fe20000000000 */
[----:B------:R-:W-:Y:S01]  /*08f0*/  USEL UR9, UR9, 0xe0, UP2 ;  /* 0x000000e009097887 */ /* 0x000fe20009000000 */
[----:B------:R-:W-:Y:S01]  /*0900*/  UMOV UR4, 0x1 ;  /* 0x0000000100047882 */ /* 0x000fe20000000000 */
[----:B------:R-:W-:Y:S01]  /*0910*/  ELECT P0, URZ, PT ;  /* 0x0000000000ff782f */ /* 0x000fe20003800000 */
[----:B------:R-:W-:-:S04]  /*0920*/  UIADD3 UR10, UPT, UPT, -UR4, 0x100000, URZ ;  /* 0x00100000040a7890 */ /* 0x000fc8000fffe1ff */
[----:B------:R-:W-:Y:S02]  /*0930*/  USHF.L.U32 UR11, UR10, 0xb, URZ ;  /* 0x0000000b0a0b7899 */ /* 0x000fe400080006ff */
[----:B------:R-:W-:Y:S02]  /*0940*/  USHF.L.U32 UR10, UR10, 0x1, URZ ;  /* 0x000000010a0a7899 */ /* 0x000fe400080006ff */
[----:B------:R-:W-:-:S04]  /*0950*/  UIADD3 UR12, UPT, UPT, -UR9, 0x100000, URZ ;  /* 0x00100000090c7890 */ /* 0x000fc8000fffe1ff */
[----:B------:R-:W-:Y:S02]  /*0960*/  USHF.L.U32 UR13, UR12, 0xb, URZ ;  /* 0x0000000b0c0d7899 */ /* 0x000fe400080006ff */
[----:B------:R-:W-:Y:S02]  /*0970*/  USHF.L.U32 UR12, UR12, 0x1, URZ ;  /* 0x000000010c0c7899 */ /* 0x000fe400080006ff */
[----:B-1----:R-:W-:Y:S01]  /*0980*/  ULEA UR5, UR5, UR6, 0x18 ;  /* 0x0000000605057291 */ /* 0x002fe2000f8ec0ff */
[----:B------:R-:W1:Y:S11]  /*0990*/  FENCE.VIEW.ASYNC.S ;  /* 0x00000000000073c6 */ /* 0x000e760000000000 */
[----:B-1----:R2:W1:Y:S01]  /*09a0*/  SYNCS.EXCH.64 URZ, [UR5+0x60], UR10 ;  /* 0x0000600a05ff75b2 */ /* 0x0024620008000100 */
[----:B------:R2:W1:Y:S01]  /*09b0*/  SYNCS.EXCH.64 URZ, [UR5+0x70], UR12 ;  /* 0x0000700c05ff75b2 */ /* 0x0004620008000100 */
[----:B------:R2:W1:Y:S01]  /*09c0*/  SYNCS.EXCH.64 URZ, [UR5+0x68], UR10 ;  /* 0x0000680a05ff75b2 */ /* 0x0004620008000100 */
[----:B------:R2:W1:Y:S02]  /*09d0*/  SYNCS.EXCH.64 URZ, [UR5+0x78], UR12 ;  /* 0x0000780c05ff75b2 */ /* 0x0004640008000100 */
[----:B--2---:R-:W-:Y:S01]  /*09e0*/  NOP ;  /* 0x0000000000007918 */ /* 0x004fe20000000000 */
.L_x_12:
        /* <DEDUP_REMOVED lines=20> */
[----:B------:R2:W1:Y:S01]  /*0b30*/  SYNCS.EXCH.64 URZ, [UR6+0xa8], UR4 ;  /* 0x0000a80406ff75b2 */ /* 0x0004620008000100 */
[----:B------:R2:W1:Y:S01]  /*0b40*/  SYNCS.EXCH.64 URZ, [UR6+0x90], UR10 ;  /* 0x0000900a06ff75b2 */ /* 0x0004620008000100 */
[----:B------:R2:W1:Y:S01]  /*0b50*/  SYNCS.EXCH.64 URZ, [UR6+0xb0], UR4 ;  /* 0x0000b00406ff75b2 */ /* 0x0004620008000100 */
[----:B------:R2:W1:Y:S01]  /*0b60*/  SYNCS.EXCH.64 URZ, [UR6+0x98], UR10 ;  /* 0x0000980a06ff75b2 */ /* 0x0004620008000100 */
[----:B------:R2:W1:Y:S02]  /*0b70*/  SYNCS.EXCH.64 URZ, [UR6+0xb8], UR4 ;  /* 0x0000b80406ff75b2 */ /* 0x0004640008000100 */
[----:B--2---:R-:W-:Y:S01]  /*0b80*/  NOP ;  /* 0x0000000000007918 */ /* 0x004fe20000000000 */
.L_x_13:
        /* <DEDUP_REMOVED lines=18> */
.L_x_14:
[----:B-1----:R-:W1:Y:S01]  /*0cb0*/  S2UR UR5, SR_CTAID.X ;  /* 0x00000000000579c3 */ /* 0x002e620000002500 */
[----:B------:R-:W-:-:S05]  /*0cc0*/  CS2R.32 R229, SR_CgaSize ;  /* 0x0000000000e57805 */ /* 0x000fca0000008a00 */
[----:B------:R-:W-:-:S05]  /*0cd0*/  IMAD R229, R229, -0xa0, RZ ;  /* 0xffffff60e5e57824 */ /* 0x000fca00078e02ff */
[----:B------:R-:W-:-:S14]  /*0ce0*/  R2UR UR9, R229 ;  /* 0x00000000e50972ca */ /* 0x000fdc00000e0000 */
[----:B------:R-:W2:Y:S01]  /*0cf0*/  LDCU UR9, c[0x0][UR9+0x2b0] ;  /* 0x00005600090977ac */ /* 0x000ea20008000800 */
[----:B------:R-:W-:Y:S01]  /*0d00*/  NOP ;  /* 0x0000000000007918 */ /* 0x000fe20000000000 */
[----:B------:R-:W-:-:S05]  /*0d10*/  CS2R.32 R229, SR_CgaSize ;  /* 0x0000000000e57805 */ /* 0x000fca0000008a00 */
[----:B------:R-:W-:-:S05]  /*0d20*/  IMAD R229, R229, -0xa0, RZ ;  /* 0xffffff60e5e57824 */ /* 0x000fca00078e02ff */
[----:B------:R-:W-:-:S14]  /*0d30*/  R2UR UR6, R229 ;  /* 0x00000000e50672ca */ /* 0x000fdc00000e0000 */
[----:B------:R-:W3:Y:S01]  /*0d40*/  LDCU UR6, c[0x0][UR6+0x2b4] ;  /* 0x00005680060677ac */ /* 0x000ee20008000800 */
[----:B------:R-:W4:Y:S08]  /*0d50*/  S2UR UR4, SR_CTAID.Y ;  /* 0x00000000000479c3 */ /* 0x000f300000002600 */
[----:B------:R-:W3:Y:S01]  /*0d60*/  LDC R9, c[0x0][0xb24] ;  /* 0x0002c900ff097b82 */ /* 0x000ee20000000800 */
[----:B-1----:R-:W-:-:S02]  /*0d70*/  I2FP.F32.U32 R4, UR5 ;  /* 0x0000000500047c45 */ /* 0x002fc40008201000 */
[----:B------:R-:W-:-:S05]  /*0d80*/  CS2R.32 R5, SR_CgaSize ;  /* 0x0000000000057805 */ /* 0x000fca0000008a00 */
[----:B------:R-:W-:-:S06]  /*0d90*/  IMAD R5, R5, -0xa0, RZ ;  /* 0xffffff6005057824 */ /* 0x000fcc00078e02ff */
[----:B------:R-:W1:Y:S01]  /*0da0*/  LDC R5, c[0x0][R5+0x2a0] ;  /* 0x0000a80005057b82 */ /* 0x000e620000000800 */
[----:B------:R-:W-:Y:S01]  /*0db0*/  MOV R229, UR5 ;  /* 0x0000000500e57c02 */ /* 0x000fe20008000f00 */
[----:B--2---:R-:W-:Y:S01]  /*0dc0*/  FMUL R4, R4, UR9 ;  /* 0x0000000904047c20 */ /* 0x004fe20008400000 */
[----:B----4-:R-:W-:Y:S02]  /*0dd0*/  I2FP.F32.U32 R2, UR4 ;  /* 0x0000000400027c45 */ /* 0x010fe40008201000 */
[----:B------:R-:W-:-:S05]  /*0de0*/  CS2R.32 R3, SR_CgaSize ;  /* 0x0000000000037805 */ /* 0x000fca0000008a00 */
[----:B------:R-:W-:-:S06]  /*0df0*/  IMAD R3, R3, -0xa0, RZ ;  /* 0xffffff6003037824 */ /* 0x000fcc00078e02ff */
[----:B------:R-:W2:Y:S01]  /*0e00*/  LDC R3, c[0x0][R3+0x2a4] ;  /* 0x0000a90003037b82 */ /* 0x000ea20000000800 */
[----:B------:R-:W4:Y:S01]  /*0e10*/  F2I.U32.TRUNC.NTZ R228, R4 ;  /* 0x0000000400e47305 */ /* 0x000f22000020f000 */
[----:B------:R-:W-:Y:S01]  /*0e20*/  MOV R219, UR4 ;  /* 0x0000000400db7c02 */ /* 0x000fe20008000f00 */
[----:B---3--:R-:W-:-:S05]  /*0e30*/  FMUL R2, R2, UR6 ;  /* 0x0000000602027c20 */ /* 0x008fca0008400000 */
[----:B------:R-:W-:Y:S01]  /*0e40*/  BAR.SYNC.DEFER_BLOCKING 0x0 ;  /* 0x0000000000007b1d */ /* 0x000fe20000010000 */
[----:B------:R-:W-:-:S05]  /*0e50*/  ISETP.GE.AND P0, PT, R9, 0x1, PT ;  /* 0x000000010900780c */ /* 0x000fca0003f06270 */
[----:B------:R-:W3:Y:S02]  /*0e60*/  F2I.U32.TRUNC.NTZ R218, R2 ;  /* 0x0000000200da7305 */ /* 0x000ee4000020f000 */
[----:B------:R-:W2:Y:S01]  /*0e70*/  S2UR UR36, SR_CTAID.Z ;  /* 0x00000000002479c3 */ /* 0x000ea20000002700 */
[----:B----4-:R-:W-:-:S05]  /*0e80*/  IADD3 R228, PT, PT, -R228, RZ, RZ ;  /* 0x000000ffe4e47210 */ /* 0x010fca0007ffe1ff */
[----:B-1----:R-:W-:Y:S01]  /*0e90*/  IMAD R228, R5, R228, UR5 ;  /* 0x0000000505e47e24 */ /* 0x002fe2000f8e02e4 */
[----:B---3--:R-:W-:-:S05]  /*0ea0*/  IADD3 R218, PT, PT, -R218, RZ, RZ ;  /* 0x000000ffdada7210 */ /* 0x008fca0007ffe1ff */
[----:B--2---:R-:W-:Y:S01]  /*0eb0*/  IMAD R218, R3, R218, UR4 ;  /* 0x0000000403da7e24 */ /* 0x004fe2000f8e02da */
[----:B------:R-:W-:Y:S06]  /*0ec0*/  @!P0 BRA `(.L_x_15) ;  /* 0x0000000000b88947 */ /* 0x000fec0003800000 */
[----:B------:R-:W1:Y:S01]  /*0ed0*/  LDC.64 R4, c[0x0][0xb18] ;  /* 0x0002c600ff047b82 */ /* 0x000e620000000a00 */
[----:B------:R-:W-:-:S07]  /*0ee0*/  ISETP.NE.AND P0, PT, R9, 0x1, PT ;  /* 0x000000010900780c */ /* 0x000fce0003f05270 */
[----:B------:R-:W2:Y:S08]  /*0ef0*/  LDC R10, c[0x0][0xb0c] ;  /* 0x0002c300ff0a7b82 */ /* 0x000eb00000000800 */
[----:B------:R-:W3:Y:S08]  /*0f00*/  LDC R11, c[0x0][0x370] ;  /* 0x0000dc00ff0b7b82 */ /* 0x000ef00000000800 */
[----:B------:R-:W4:Y:S01]  /*0f10*/  LDC R12, c[0x0][0x374] ;  /* 0x0000dd00ff0c7b82 */ /* 0x000f220000000800 */
[----:B-1----:R-:W-:-:S07]  /*0f20*/  ISETP.NE.AND P1, PT, R4, 0x1, PT ;  /* 0x000000010400780c */ /* 0x002fce0003f25270 */
[----:B------:R-:W3:Y:S01]  /*0f30*/  LDC.64 R6, c[0x0][0xb10] ;  /* 0x0002c400ff067b82 */ /* 0x000ee20000000a00 */
[----:B--2---:R-:W-:-:S07]  /*0f40*/  ISETP.NE.AND P2, PT, R10, 0x1, PT ;  /* 0x000000010a00780c */ /* 0x004fce0003f45270 */
[----:B------:R-:W1:Y:S08]  /*0f50*/  LDC R8, c[0x0][0xb20] ;  /* 0x0002c800ff087b82 */ /* 0x000e700000000800 */
[----:B------:R-:W2:Y:S01]  /*0f60*/  LDC.64 R2, c[0x0][0xb28] ;  /* 0x0002ca00ff027b82 */ /* 0x000ea20000000a00 */
[----:B----4-:R-:W-:-:S04]  /*0f70*/  IMAD.HI.U32 R13, R12, R5, RZ ;  /* 0x000000050c0d7227 */ /* 0x010fc800078e00ff */
[----:B------:R-:W-:-:S04]  /*0f80*/  IMAD.HI.U32 R5, R219, R5, RZ ;  /* 0x00000005db057227 */ /* 0x000fc800078e00ff */
[----:B---3--:R-:W-:-:S04]  /*0f90*/  IMAD.HI.U32 R14, R11, R6, RZ ;  /* 0x000000060b0e7227 */ /* 0x008fc800078e00ff */
[----:B------:R-:W-:Y:S01]  /*0fa0*/  IMAD.HI.U32 R16, R229, R6, RZ ;  /* 0x00000006e5107227 */ /* 0x000fe200078e00ff */
[-C--:B------:R-:W-:Y:S02]  /*0fb0*/  @P2 SHF.R.U32.HI R11, RZ, R7.reuse, R14 ;  /* 0x00000007ff0b2219 */ /* 0x080fe4000001160e */
[-C--:B-1----:R-:W-:Y:S02]  /*0fc0*/  @P1 SHF.R.U32.HI R12, RZ, R8.reuse, R13 ;  /* 0x00000008ff0c1219 */ /* 0x082fe4000001160d */
[----:B------:R-:W-:Y:S02]  /*0fd0*/  SHF.R.U32.HI R8, RZ, R8, R5 ;  /* 0x00000008ff087219 */ /* 0x000fe40000011605 */
[----:B------:R-:W-:Y:S02]  /*0fe0*/  SHF.R.U32.HI R16, RZ, R7, R16 ;  /* 0x00000007ff107219 */ /* 0x000fe40000011610 */
[----:B------:R-:W-:Y:S01]  /*0ff0*/  SEL R5, R219, R8, !P1 ;  /* 0x00000008db057207 */ /* 0x000fe20004800000 */
[----:B--2---:R-:W-:Y:S01]  /*1000*/  IMAD.HI.U32 R14, R12, R2, RZ ;  /* 0x000000020c0e7227 */ /* 0x004fe200078e00ff */
[----:B------:R-:W-:-:S03]  /*1010*/  SEL R7, R229, R16, !P2 ;  /* 0x00000010e5077207 */ /* 0x000fc60005000000 */
[----:B------:R-:W-:Y:S01]  /*1020*/  IMAD.HI.U32 R6, R11, R2, RZ ;  /* 0x000000020b067227 */ /* 0x000fe200078e00ff */
[----:B------:R-:W-:-:S04]  /*1030*/  @P0 SHF.R.U32.HI R12, RZ, R3, R14 ;  /* 0x00000003ff0c0219 */ /* 0x000fc8000001160e */
[----:B------:R-:W-:Y:S01]  /*1040*/  @P0 SHF.R.U32.HI R11, RZ, R3, R6 ;  /* 0x00000003ff0b0219 */ /* 0x000fe20000011606 */
[----:B------:R-:W-:-:S04]  /*1050*/  IMAD R12, R12, R9, RZ ;  /* 0x000000090c0c7224 */ /* 0x000fc800078e02ff */
[----:B------:R-:W-:Y:S01]  /*1060*/  IMAD R6, R11, R9, RZ ;  /* 0x000000090b067224 */ /* 0x000fe200078e02ff */
[----:B------:R-:W-:-:S04]  /*1070*/  ISETP.GE.AND P1, PT, R5, R12, PT ;  /* 0x0000000c0500720c */ /* 0x000fc80003f26270 */
[----:B------:R-:W-:Y:S01]  /*1080*/  ISETP.GE.OR P1, PT, R7, R6, P1 ;  /* 0x000000060700720c */ /* 0x000fe20000f26670 */
[----:B------:R-:W-:-:S05]  /*1090*/  IMAD.HI.U32 R6, R5, R2, RZ ;  /* 0x0000000205067227 */ /* 0x000fca00078e00ff */
[----:B------:R-:W-:-:S04]  /*10a0*/  SHF.R.U32.HI R6, RZ, R3, R6 ;  /* 0x00000003ff067219 */ /* 0x000fc80000011606 */
[----:B------:R-:W-:-:S03]  /*10b0*/  SEL R6, R5, R6, !P0 ;  /* 0x0000000605067207 */ /* 0x000fc60004000000 */
[----:B------:R-:W-:Y:S01]  /*10c0*/  @!P1 IMAD.HI.U32 R8, R7, R2, RZ ;  /* 0x0000000207089227 */ /* 0x000fe200078e00ff */
[----:B------:R-:W-:-:S04]  /*10d0*/  IADD3 R2, PT, PT, -R6, RZ, RZ ;  /* 0x000000ff06027210 */ /* 0x000fc80007ffe1ff */
[----:B------:R-:W-:Y:S01]  /*10e0*/  @!P1 SHF.R.U32.HI R8, RZ, R3, R8 ;  /* 0x00000003ff089219 */ /* 0x000fe20000011608 */
[----:B------:R-:W-:-:S03]  /*10f0*/  IMAD R2, R9, R2, R5 ;  /* 0x0000000209027224 */ /* 0x000fc600078e0205 */
[----:B------:R-:W-:Y:S02]  /*1100*/  @!P1 SEL R3, R7, R8, !P0 ;  /* 0x0000000807039207 */ /* 0x000fe40004000000 */
[----:B------:R-:W-:-:S03]  /*1110*/  IADD3 R8, PT, PT, -R5, RZ, RZ ;  /* 0x000000ff05087210 */ /* 0x000fc60007ffe1ff */
[--C-:B------:R-:W-:Y:S02]  /*1120*/  @!P1 IMAD.IADD R6, R6, 0x1, -R3.reuse ;  /* 0x0000000106069824 */ /* 0x100fe400078e0a03 */
[----:B------:R-:W-:Y:S01]  /*1130*/  @!P1 IMAD R3, R2, R11, R3 ;  /* 0x0000000b02039224 */ /* 0x000fe200078e0203 */
[----:B------:R-:W-:Y:S01]  /*1140*/  IADD3 R2, PT, PT, -R7, RZ, RZ ;  /* 0x000000ff07027210 */ /* 0x000fe20007ffe1ff */
[----:B------:R-:W-:Y:S02]  /*1150*/  @!P1 IMAD R5, R6, R9, R7 ;  /* 0x0000000906059224 */ /* 0x000fe400078e0207 */
[----:B------:R-:W-:Y:S02]  /*1160*/  IMAD R8, R4, R8, R219 ;  /* 0x0000000804087224 */ /* 0x000fe400078e02db */
[----:B------:R-:W-:Y:S02]  /*1170*/  @!P1 IMAD.MOV.U32 R7, RZ, RZ, R3 ;  /* 0x000000ffff079224 */ /* 0x000fe400078e0003 */
[----:B------:R-:W-:-:S02]  /*1180*/  IMAD R2, R10, R2, R229 ;  /* 0x000000020a027224 */ /* 0x000fc400078e02e5 */
[----:B------:R-:W-:Y:S02]  /*1190*/  IMAD R219, R5, R4, R8 ;  /* 0x0000000405db7224 */ /* 0x000fe400078e0208 */
[----:B------:R-:W-:Y:S02]  /*11a0*/  IMAD R229, R7, R10, R2 ;  /* 0x0000000a07e57224 */ /* 0x000fe400078e0202 */
.L_x_15:
[----:B------:R-:W1:Y:S01]  /*11b0*/  LDCU UR4, c[0x0][0xb30] ;  /* 0x00016600ff0477ac */ /* 0x000e620008000800 */
[----:B------:R-:W2:Y:S08]  /*11c0*/  S2UR UR37, SR_CgaCtaId ;  /* 0x00000000002579c3 */ /* 0x000eb00000008800 */
[----:B------:R-:W3:Y:S01]  /*11d0*/  LDC R108, c[0x0][0xb24] ;  /* 0x0002c900ff6c7b82 */ /* 0x000ee20000000800 */
[----:B-1----:R-:W-:-:S09]  /*11e0*/  UISETP.NE.AND UP1, UPT, UR4, 0x1, UPT ;  /* 0x000000010400788c */ /* 0x002fd2000bf25270 */
[----:B--2---:R-:W-:Y:S05]  /*11f0*/  BRA.U UP1, `(.L_x_16) ;  /* 0x0000000101407547 */ /* 0x004fea000b800000 */
[----:B------:R-:W1:Y:S08]  /*1200*/  LDC.64 R4, c[0x0][0xb10] ;  /* 0x0002c400ff047b82 */ /* 0x000e700000000a00 */
[----:B------:R-:W2:Y:S08]  /*1210*/  LDC.64 R2, c[0x0][0xb18] ;  /* 0x0002c600ff027b82 */ /* 0x000eb00000000a00 */
[----:B------:R-:W4:Y:S08]  /*1220*/  LDC R6, c[0x0][0xb20] ;  /* 0x0002c800ff067b82 */ /* 0x000f300000000800 */
[----:B------:R-:W3:Y:S01]  /*1230*/  LDC R8, c[0x0][0xb0c] ;  /* 0x0002c300ff087b82 */ /* 0x000ee20000000800 */
[----:B-1----:R-:W-:-:S05]  /*1240*/  IMAD.HI.U32 R4, R229, R4, RZ ;  /* 0x00000004e5047227 */ /* 0x002fca00078e00ff */
[----:B------:R-:W-:Y:S01]  /*1250*/  SHF.R.U32.HI R4, RZ, R5, R4 ;  /* 0x00000005ff047219 */ /* 0x000fe20000011604 */
[----:B--2---:R-:W-:Y:S01]  /*1260*/  IMAD.HI.U32 R3, R219, R3, RZ ;  /* 0x00000003db037227 */ /* 0x004fe200078e00ff */
[----:B------:R-:W-:-:S04]  /*1270*/  ISETP.NE.AND P0, PT, R2, 0x1, PT ;  /* 0x000000010200780c */ /* 0x000fc80003f05270 */
[----:B----4-:R-:W-:-:S04]  /*1280*/  SHF.R.U32.HI R6, RZ, R6, R3 ;  /* 0x00000006ff067219 */ /* 0x010fc80000011603 */
[----:B------:R-:W-:Y:S02]  /*1290*/  SEL R3, R219, R6, !P0 ;  /* 0x00000006db037207 */ /* 0x000fe40004000000 */
[----:B---3--:R-:W-:-:S04]  /*12a0*/  ISETP.NE.AND P1, PT, R8, 0x1, PT ;  /* 0x000000010800780c */ /* 0x008fc80003f25270 */
[----:B------:R-:W-:-:S05]  /*12b0*/  SEL R4, R229, R4, !P1 ;  /* 0x00000004e5047207 */ /* 0x000fca0004800000 */
[----:B------:R-:W-:Y:S02]  /*12c0*/  IMAD.IADD R5, R3, 0x1, -R4 ;  /* 0x0000000103057824 */ /* 0x000fe400078e0a04 */
[----:B------:R-:W-:Y:S02]  /*12d0*/  IMAD.IADD R3, R4, 0x1, -R3 ;  /* 0x0000000104037824 */ /* 0x000fe400078e0a03 */
[----:B------:R-:W-:Y:S02]  /*12e0*/  IMAD R229, R5, R8, R229 ;  /* 0x0000000805e57224 */ /* 0x000fe400078e02e5 */
[----:B------:R-:W-:-:S07]  /*12f0*/  IMAD R219, R3, R2, R219 ;  /* 0x0000000203db7224 */ /* 0x000fce00078e02db */
.L_x_16:
[----:B------:R-:W-:Y:S01]  /*1300*/  BAR.SYNC.DEFER_BLOCKING 0x0 ;  /* 0x0000000000007b1d */ /* 0x000fe20000010000 */
[----:B------:R-:W-:Y:S01]  /*1310*/  UISETP.NE.AND UP1, UPT, UR8, 0x2, UPT ;  /* 0x000000020800788c */ /* 0x000fe2000bf25270 */
[----:B------:R-:W-:Y:S02]  /*1320*/  ISETP.NE.OR P5, PT, R0, 0x2, !P5 ;  /* 0x000000020000780c */ /* 0x000fe40006fa5670 */
[----:B------:R-:W-:-:S06]  /*1330*/  LOP3.LUT R2, R241, 0x1f, RZ, 0xc0, !PT ;  /* 0x0000001ff1027812 */ /* 0x000fcc00078ec0ff */
[----:B------:R-:W-:Y:S05]  /*1340*/  BRA.U UP1, `(.L_x_17) ;  /* 0x0000001101947547 */ /* 0x000fea000b800000 */
[----:B------:R-:W1:Y:S01]  /*1350*/  LDCU UR15, c[0x0][0x38c] ;  /* 0x00007180ff0f77ac */ /* 0x000e620008000800 */
[----:B------:R-:W2:Y:S01]  /*1360*/  LDC R9, c[0x0][0x370] ;  /* 0x0000dc00ff097b82 */ /* 0x000ea20000000800 */
[----:B------:R-:W-:Y:S01]  /*1370*/  PLOP3.LUT P1, PT, PT, PT, UP2, 0x80, 0x8 ;  /* 0x000000000008781c */ /* 0x000fe20003f2f028 */
[----:B------:R-:W-:Y:S01]  /*1380*/  HFMA2 R12, -RZ, RZ, 0, 0 ;  /* 0x00000000ff0c7431 */ /* 0x000fe200000001ff */
[----:B------:R-:W-:Y:S01]  /*1390*/  ISETP.EQ.OR P4, PT, R2, RZ, P5 ;  /* 0x000000ff0200720c */ /* 0x000fe20002f82670 */
[----:B------:R-:W-:Y:S01]  /*13a0*/  IMAD.MOV.U32 R15, RZ, RZ, 0x1 ;  /* 0x00000001ff0f7424 */ /* 0x000fe200078e00ff */
[----:B------:R-:W-:Y:S01]  /*13b0*/  PLOP3.LUT P1, PT, P1, PT, PT, 0x8, 0x80 ;  /* 0x000000000080781c */ /* 0x000fe20000f2e170 */
[----:B------:R-:W-:Y:S01]  /*13c0*/  IMAD.MOV.U32 R14, RZ, RZ, RZ ;  /* 0x000000ffff0e7224 */ /* 0x000fe200078e00ff */
[----:B------:R-:W-:Y:S01]  /*13d0*/  MOV R8, 0x1 ;  /* 0x0000000100087802 */ /* 0x000fe20000000f00 */
[----:B------:R-:W4:Y:S01]  /*13e0*/  LDC R0, c[0x0][0x374] ;  /* 0x0000dd00ff007b82 */ /* 0x000f220000000800 */
[----:B------:R-:W-:Y:S01]  /*13f0*/  IMAD.MOV.U32 R10, RZ, RZ, RZ ;  /* 0x000000ffff0a7224 */ /* 0x000fe200078e00ff */
[----:B------:R-:W2:Y:S01]  /*1400*/  LDCU.64 UR30, c[0x0][0x348] ;  /* 0x00006900ff1e77ac */ /* 0x000ea20008000a00 */
[----:B------:R-:W-:Y:S01]  /*1410*/  UMOV UR13, URZ ;  /* 0x000000ff000d7c82 */ /* 0x000fe20008000000 */
[----:B-1----:R-:W-:-:S04]  /*1420*/  UIADD3 UR5, UPT, UPT, UR15, 0x7f, URZ ;  /* 0x0000007f0f057890 */ /* 0x002fc8000fffe0ff */
[----:B------:R-:W-:-:S04]  /*1430*/  USHF.R.S32.HI UR4, URZ, 0x1f, UR5 ;  /* 0x0000001fff047899 */ /* 0x000fc80008011405 */
[----:B------:R-:W-:-:S04]  /*1440*/  ULEA.HI UR4, UR4, UR5, URZ, 0x7 ;  /* 0x0000000504047291 */ /* 0x000fc8000f8f38ff */
[----:B------:R-:W-:Y:S02]  /*1450*/  USHF.R.S32.HI UR22, URZ, 0x7, UR4 ;  /* 0x00000007ff167899 */ /* 0x000fe40008011404 */
[----:B------:R-:W-:Y:S02]  /*1460*/  UIADD3 UR4, UPT, UPT, UR15, -0x1, URZ ;  /* 0xffffffff0f047890 */ /* 0x000fe4000fffe0ff */
[----:B------:R-:W-:Y:S02]  /*1470*/  UISETP.LT.U32.AND UP0, UPT, UR22, 0x3, UPT ;  /* 0x000000031600788c */ /* 0x000fe4000bf01070 */
[----:B------:R-:W-:Y:S02]  /*1480*/  UISETP.GE.U32.AND UP1, UPT, UR4, -0xff, UPT ;  /* 0xffffff010400788c */ /* 0x000fe4000bf26070 */
[----:B------:R-:W-:Y:S02]  /*1490*/  USEL UR21, UR22, 0x3, UP0 ;  /* 0x0000000316157887 */ /* 0x000fe40008000000 */
[----:B------:R-:W-:-:S02]  /*14a0*/  UIADD3 UR15, UPT, UPT, UR15, 0xfe, URZ ;  /* 0x000000fe0f0f7890 */ /* 0x000fc4000fffe0ff */
[----:B------:R-:W-:Y:S02]  /*14b0*/  UIADD3 UR7, UPT, UPT, UR21, -0x1, URZ ;  /* 0xffffffff15077890 */ /* 0x000fe4000fffe0ff */
[----:B------:R-:W-:-:S03]  /*14c0*/  UIADD3 UR14, UPT, UPT, UR22, -UR21, URZ ;  /* 0x80000015160e7290 */ /* 0x000fc6000fffe0ff */
[----:B------:R-:W-:-:S04]  /*14d0*/  @UP1 UIADD3 UR7, UPT, UPT, UR21, URZ, URZ ;  /* 0x000000ff15071290 */ /* 0x000fc8000fffe0ff */
[----:B--2---:R-:W-:-:S12]  /*14e0*/  UIADD3 UR7, UPT, UPT, UR7, 0x1, URZ ;  /* 0x0000000107077890 */ /* 0x004fd8000fffe0ff */
.L_x_35:
[----:B------:R-:W-:Y:S01]  /*14f0*/  UISETP.NE.AND UP0, UPT, UR37, URZ, UPT ;  /* 0x000000ff2500728c */ /* 0x000fe2000bf05270 */
[----:B------:R-:W1:Y:S08]  /*1500*/  S2UR UR37, SR_CgaCtaId ;  /* 0x00000000002579c3 */ /* 0x000e700000008800 */
[----:B------:R-:W-:Y:S05]  /*1510*/  BRA.U UP0, `(.L_x_18) ;  /* 0x0000000100347547 */ /* 0x000fea000b800000 */
[----:B------:R-:W2:Y:S01]  /*1520*/  S2R R2, SR_CgaCtaId ;  /* 0x0000000000027919 */ /* 0x000ea20000008800 */
[----:B------:R-:W-:-:S04]  /*1530*/  MOV R3, 0x400 ;  /* 0x0000040000037802 */ /* 0x000fc80000000f00 */
[----:B--2---:R-:W-:Y:S02]  /*1540*/  LEA R3, R2, R3, 0x18 ;  /* 0x0000000302037211 */ /* 0x004fe400078ec0ff */
[----:B------:R-:W-:-:S03]  /*1550*/  SHF.L.U32 R2, R8, 0x1f, RZ ;  /* 0x0000001f08027819 */ /* 0x000fc600000006ff */
[----:B------:R-:W-:-:S04]  /*1560*/  IMAD R3, R10, 0x8, R3 ;  /* 0x000000080a037824 */ /* 0x000fc800078e0203 */
[----:B------:R-:W2:Y:S02]  /*1570*/  SYNCS.PHASECHK.TRANS64.TRYWAIT P0, [R3+URZ+0xd0], R2 ;  /* 0x0000d002030075a7 */ /* 0x000ea400080011ff */
[----:B--2---:R-:W-:Y:S05]  /*1580*/  @!P0 BRA `(.L_x_19) ;  /* 0x0000007400a48947 */ /* 0x004fea0003800000 */
.L_x_111:
[----:B------:R-:W-:Y:S01]  /*1590*/  VIADD R10, R10, 0x1 ;  /* 0x000000010a0a7836 */ /* 0x000fe20000000000 */
[----:B------:R2:W-:Y:S04]  /*15a0*/  SYNCS.ARRIVE.TRANS64.A1T0 RZ, [R3+URZ+0xc0], RZ ;  /* 0x0000c0ff03ff79a7 */ /* 0x0005e800081000ff */
[----:B------:R-:W-:-:S04]  /*15b0*/  ISETP.NE.AND P0, PT, R10, 0x2, PT ;  /* 0x000000020a00780c */ /* 0x000fc80003f05270 */
[----:B------:R-:W-:Y:S02]  /*15c0*/  SEL R10, R10, RZ, P0 ;  /* 0x000000ff0a0a7207 */ /* 0x000fe40000000000 */
[----:B--2---:R-:W-:-:S04]  /*15d0*/  SEL R3, RZ, 0x1, P0 ;  /* 0x00000001ff037807 */ /* 0x004fc80000000000 */
[----:B------:R-:W-:-:S07]  /*15e0*/  LOP3.LUT R8, R8, R3, RZ, 0x3c, !PT ;  /* 0x0000000308087212 */ /* 0x000fce00078e3cff */
.L_x_18:
[----:B------:R-:W-:Y:S01]  /*15f0*/  UMOV UR4, 0x400 ;  /* 0x0000040000047882 */ /* 0x000fe20000000000 */
[----:B------:R-:W-:Y:S01]  /*1600*/  SHF.L.U32 R2, R15, 0x1f, RZ ;  /* 0x0000001f0f027819 */ /* 0x000fe200000006ff */
[----:B-1----:R-:W-:Y:S01]  /*1610*/  ULEA UR4, UR37, UR4, 0x18 ;  /* 0x0000000425047291 */ /* 0x002fe2000f8ec0ff */
[----:B------:R-:W-:Y:S01]  /*1620*/  R2UR UR35, R229 ;  /* 0x00000000e52372ca */ /* 0x000fe200000e0000 */
[----:B------:R-:W-:Y:S01]  /*1630*/  UISETP.GE.U32.AND UP0, UPT, UR15, 0xff, UPT ;  /* 0x000000ff0f00788c */ /* 0x000fe2000bf06070 */
[----:B------:R-:W-:Y:S01]  /*1640*/  R2UR UR19, R219 ;  /* 0x00000000db1372ca */ /* 0x000fe200000e0000 */
[----:B------:R-:W-:Y:S01]  /*1650*/  ULEA UR5, UR13, UR4, 0x3 ;  /* 0x000000040d057291 */ /* 0x000fe2000f8e18ff */
[----:B------:R-:W-:-:S08]  /*1660*/  UMOV UR23, URZ ;  /* 0x000000ff00177c82 */ /* 0x000fd00008000000 */
[----:B------:R1:W2:Y:S01]  /*1670*/  SYNCS.PHASECHK.TRANS64.TRYWAIT P0, [UR5+0x18], R2 ;  /* 0x00001802ff0075a7 */ /* 0x0002a20008001105 */
[----:B------:R-:W-:Y:S02]  /*1680*/  USHF.L.U32 UR35, UR35, 0x6, URZ ;  /* 0x0000000623237899 */ /* 0x000fe400080006ff */
[----:B------:R-:W-:Y:S01]  /*1690*/  UIMAD UR19, UR19, 0xb0, URZ ;  /* 0x000000b0131378a4 */ /* 0x000fe2000f8e02ff */
[----:B------:R-:W-:Y:S11]  /*16a0*/  BRA.U !UP0, `(.L_x_20) ;  /* 0x0000000108d87547 */ /* 0x000ff6000b800000 */
[----:B------:R-:W-:Y:S01]  /*16b0*/  UMOV UR29, URZ ;  /* 0x000000ff001d7c82 */ /* 0x000fe20008000000 */
[----:B------:R-:W-:-:S05]  /*16c0*/  UMOV UR6, UR13 ;  /* 0x0000000d00067c82 */ /* 0x000fca0008000000 */
.L_x_25:
[----:B--2---:R-:W-:Y:S01]  /*16d0*/  @!P5 MOV R3, 0xf000 ;  /* 0x0000f0000003d802 */ /* 0x004fe20000000f00 */
[----:B-1----:R-:W-:Y:S01]  /*16e0*/  ULEA UR33, UR6, UR4, 0x3 ;  /* 0x0000000406217291 */ /* 0x002fe2000f8e18ff */
[----:B--2---:R-:W-:Y:S11]  /*16f0*/  @P0 BRA `(.L_x_21) ;  /* 0x00000000000c0947 */ /* 0x004ff60003800000 */
[----:B------:R-:W-:Y:S04]  /*1700*/  SHF.L.U32 R5, R15, 0x1f, RZ ;  /* 0x0000001f0f057819 */ /* 0x000fe800000006ff */
[----:B------:R-:W2:Y:S02]  /*1710*/  SYNCS.PHASECHK.TRANS64.TRYWAIT P0, [UR33+0x18], R5 ;  /* 0x00001805ff0075a7 */ /* 0x000ea40008001121 */
[----:B--2---:R-:W-:Y:S05]  /*1720*/  @!P0 BRA `(.L_x_22) ;  /* 0x0000007400508947 */ /* 0x004fea0003800000 */
.L_x_21:
[----:B------:R2:W-:Y:S01]  /*1730*/  @!P5 SYNCS.ARRIVE.TRANS64 RZ, [UR33], R3 ;  /* 0x00000003ffffd9a7 */ /* 0x0005e20008000021 */
[----:B------:R-:W-:Y:S04]  /*1740*/  BSSY.RECONVERGENT B0, `(.L_x_23) ;  /* 0x0000003000007945 */ /* 0x000fe80003800200 */
[----:B------:R-:W-:Y:S05]  /*1750*/  @P4 BRA `(.L_x_24) ;  /* 0x0000000000044947 */ /* 0x000fea0003800000 */
[----:B------:R-:W-:Y:S05]  /*1760*/  BPT.TRAP 0x1 ;  /* 0x000000040000795c */ /* 0x000fea0000300000 */
.L_x_24:
[----:B------:R-:W-:Y:S05]  /*1770*/  BSYNC.RECONVERGENT B0 ;  /* 0x0000000000007941 */ /* 0x000fea0003800200 */
.L_x_23:
[----:B------:R-:W-:Y:S02]  /*1780*/  UIADD3 UR13, UPT, UPT, UR6, 0x1, URZ ;  /* 0x00000001060d7890 */ /* 0x000fe4000fffe0ff */
[----:B------:R-:W-:Y:S02]  /*1790*/  UIADD3 UR42, UP1, UPT, UR30, 0x80, URZ ;  /* 0x000000801e2a7890 */ /* 0x000fe4000ff3e0ff */
[----:B------:R-:W-:Y:S02]  /*17a0*/  UISETP.NE.AND UP0, UPT, UR13, 0x3, UPT ;  /* 0x000000030d00788c */ /* 0x000fe4000bf05270 */
[----:B------:R-:W-:Y:S02]  /*17b0*/  ULEA UR24, UR6, UR4, 0xe ;  /* 0x0000000406187291 */ /* 0x000fe4000f8e70ff */
[----:B------:R-:W-:Y:S02]  /*17c0*/  USEL UR9, URZ, 0x1, UP0 ;  /* 0x00000001ff097887 */ /* 0x000fe40008000000 */
[----:B------:R-:W-:Y:S02]  /*17d0*/  USEL UR13, UR13, URZ, UP0 ;  /* 0x000000ff0d0d7287 */ /* 0x000fe40008000000 */
[----:B------:R-:W-:Y:S02]  /*17e0*/  USHF.L.U32 UR34, UR29, 0x7, URZ ;  /* 0x000000071d227899 */ /* 0x000fe400080006ff */
[----:B------:R-:W-:Y:S01]  /*17f0*/  ULEA UR8, UR13, UR4, 0x3 ;  /* 0x000000040d087291 */ /* 0x000fe2000f8e18ff */
[----:B------:R-:W-:Y:S01]  /*1800*/  LOP3.LUT R15, R15, UR9, RZ, 0x3c, !PT ;  /* 0x000000090f0f7c12 */ /* 0x000fe2000f8e3cff */
[----:B------:R-:W-:Y:S02]  /*1810*/  UIADD3.X UR43, UPT, UPT, URZ, UR31, URZ, UP1, !UPT ;  /* 0x0000001fff2b7290 */ /* 0x000fe40008ffe4ff */
[----:B------:R-:W-:Y:S01]  /*1820*/  UIADD3 UR32, UPT, UPT, UR24, 0xb300, URZ ;  /* 0x0000b30018207890 */ /* 0x000fe2000fffe0ff */
[----:B-1----:R-:W-:Y:S01]  /*1830*/  SHF.L.U32 R2, R15, 0x1f, RZ ;  /* 0x0000001f0f027819 */ /* 0x002fe200000006ff */
[----:B------:R-:W-:Y:S01]  /*1840*/  UIADD3 UR26, UPT, UPT, UR34, 0x40, URZ ;  /* 0x00000040221a7890 */ /* 0x000fe2000fffe0ff */
[----:B------:R-:W-:Y:S02]  /*1850*/  UMOV UR40, 0x0 ;  /* 0x0000000000287882 */ /* 0x000fe40000000000 */
[----:B------:R1:W1:Y:S01]  /*1860*/  SYNCS.PHASECHK.TRANS64.TRYWAIT P0, [UR8+0x18], R2 ;  /* 0x00001802ff0075a7 */ /* 0x0002620008001108 */
[----:B------:R-:W-:Y:S01]  /*1870*/  UMOV UR41, 0x10000000 ;  /* 0x1000000000297882 */ /* 0x000fe20000000000 */
[----:B------:R-:W-:Y:S02]  /*1880*/  UIADD3 UR24, UPT, UPT, UR24, 0xd300, URZ ;  /* 0x0000d30018187890 */ /* 0x000fe4000fffe0ff */
[----:B------:R1:W-:Y:S01]  /*1890*/  UTMALDG.3D [UR32], [UR42], desc[UR40] ;  /* 0x000028202a0075b4 */ /* 0x0003e20008011000 */
[----:B------:R-:W-:Y:S02]  /*18a0*/  UIADD3 UR38, UP0, UPT, UR30, 0x180, URZ ;  /* 0x000001801e267890 */ /* 0x000fe4000ff1e0ff */
[----:B------:R-:W-:Y:S01]  /*18b0*/  UIMAD UR5, UR6, 0xb000, UR4 ;  /* 0x0000b000060578a4 */ /* 0x000fe2000f8e0204 */
[----:B------:R-:W-:Y:S01]  /*18c0*/  UMOV UR25, UR33 ;  /* 0x0000002100197c82 */ /* 0x000fe20008000000 */
[----:B------:R-:W-:Y:S01]  /*18d0*/  UMOV UR27, UR35 ;  /* 0x00000023001b7c82 */ /* 0x000fe20008000000 */
[----:B------:R-:W-:Y:S01]  /*18e0*/  UMOV UR28, UR36 ;  /* 0x00000024001c7c82 */ /* 0x000fe20008000000 */
[----:B------:R-:W-:Y:S01]  /*18f0*/  UIADD3.X UR39, UPT, UPT, URZ, UR31, URZ, UP0, !UPT ;  /* 0x0000001fff277290 */ /* 0x000fe200087fe4ff */
[----:B------:R1:W-:Y:S01]  /*1900*/  UTMALDG.3D [UR24], [UR42], desc[UR40] ;  /* 0x000028182a0075b4 */ /* 0x0003e20008011000 */
[----:B------:R-:W-:Y:S01]  /*1910*/  UIADD3 UR16, UPT, UPT, UR5, 0x17300, URZ ;  /* 0x0001730005107890 */ /* 0x000fe2000fffe0ff */
[----:B------:R-:W-:Y:S01]  /*1920*/  UMOV UR17, UR33 ;  /* 0x0000002100117c82 */ /* 0x000fe20008000000 */
[----:B------:R-:W-:Y:S01]  /*1930*/  UMOV UR20, UR36 ;  /* 0x0000002400147c82 */ /* 0x000fe20008000000 */
[----:B------:R-:W-:Y:S01]  /*1940*/  UMOV UR18, UR34 ;  /* 0x0000002200127c82 */ /* 0x000fe20008000000 */
[----:B------:R-:W-:Y:S01]  /*1950*/  UIADD3 UR8, UPT, UPT, UR5, 0x1cb00, URZ ;  /* 0x0001cb0005087890 */ /* 0x000fe2000fffe0ff */
[----:B------:R-:W-:Y:S01]  /*1960*/  UMOV UR11, UR19 ;  /* 0x00000013000b7c82 */ /* 0x000fe20008000000 */
[----:B------:R-:W-:Y:S03]  /*1970*/  UMOV UR12, UR36 ;  /* 0x00000024000c7c82 */ /* 0x000fe60008000000 */
[----:B------:R1:W-:Y:S01]  /*1980*/  UTMALDG.3D [UR16], [UR38], desc[UR40] ;  /* 0x00002810260075b4 */ /* 0x0003e20008011000 */
[----:B------:R-:W-:Y:S01]  /*1990*/  UIADD3 UR29, UPT, UPT, UR29, 0x1, URZ ;  /* 0x000000011d1d7890 */ /* 0x000fe2000fffe0ff */
[----:B------:R-:W-:Y:S01]  /*19a0*/  UMOV UR9, UR33 ;  /* 0x0000002100097c82 */ /* 0x000fe20008000000 */
[----:B------:R-:W-:Y:S02]  /*19b0*/  UMOV UR10, UR26 ;  /* 0x0000001a000a7c82 */ /* 0x000fe40008000000 */
[----:B------:R-:W-:Y:S01]  /*19c0*/  UISETP.NE.AND UP0, UPT, UR29, UR7, UPT ;  /* 0x000000071d00728c */ /* 0x000fe2000bf05270 */
[----:B------:R-:W-:Y:S01]  /*19d0*/  UMOV UR23, UR7 ;  /* 0x0000000700177c82 */ /* 0x000fe20008000000 */
[----:B------:R1:W-:Y:S01]  /*19e0*/  UTMALDG.3D [UR8], [UR38], desc[UR40] ;  /* 0x00002808260075b4 */ /* 0x0003e20008011000 */
[----:B------:R-:W-:Y:S06]  /*19f0*/  UMOV UR6, UR13 ;  /* 0x0000000d00067c82 */ /* 0x000fec0008000000 */
[----:B------:R-:W-:Y:S05]  /*1a00*/  BRA.U UP0, `(.L_x_25) ;  /* 0xfffffffd00307547 */ /* 0x000fea000b83ffff */
.L_x_20:
[----:B------:R-:W-:Y:S01]  /*1a10*/  ULEA UR5, UR13, UR4, 0x3 ;  /* 0x000000040d057291 */ /* 0x000fe2000f8e18ff */
[----:B-1----:R-:W-:Y:S01]  /*1a20*/  SHF.L.U32 R2, R15, 0x1f, RZ ;  /* 0x0000001f0f027819 */ /* 0x002fe200000006ff */
[----:B------:R-:W-:Y:S01]  /*1a30*/  @!P1 SYNCS.ARRIVE.TRANS64.A1T0 RZ, [UR4+0x58], RZ ;  /* 0x000058ffffff99a7 */ /* 0x000fe20008100004 */
[----:B------:R-:W-:-:S06]  /*1a40*/  UISETP.GT.AND UP0, UPT, UR22, UR21, UPT ;  /* 0x000000151600728c */ /* 0x000fcc000bf04270 */
[----:B--2---:R1:W2:Y:S03]  /*1a50*/  SYNCS.PHASECHK.TRANS64.TRYWAIT P0, [UR5+0x18], R2 ;  /* 0x00001802ff0075a7 */ /* 0x0042a60008001105 */
[----:B------:R-:W-:Y:S05]  /*1a60*/  BRA.U !UP0, `(.L_x_26) ;  /* 0x0000000108d47547 */ /* 0x000fea000b800000 */
[----:B------:R-:W-:Y:S01]  /*1a70*/  UIADD3 UR29, UPT, UPT, UR14, UR23, URZ ;  /* 0x000000170e1d7290 */ /* 0x000fe2000fffe0ff */
[----:B------:R-:W-:-:S11]  /*1a80*/  UMOV UR6, UR13 ;  /* 0x0000000d00067c82 */ /* 0x000fd60008000000 */
.L_x_31:
[----:B--2---:R-:W-:Y:S01]  /*1a90*/  @!P5 MOV R3, 0xf000 ;  /* 0x0000f0000003d802 */ /* 0x004fe20000000f00 */
[----:B-1----:R-:W-:Y:S01]  /*1aa0*/  ULEA UR33, UR6, UR4, 0x3 ;  /* 0x0000000406217291 */ /* 0x002fe2000f8e18ff */
[----:B--2---:R-:W-:Y:S11]  /*1ab0*/  @P0 BRA `(.L_x_27) ;  /* 0x00000000000c0947 */ /* 0x004ff60003800000 */
[----:B------:R-:W-:Y:S04]  /*1ac0*/  SHF.L.U32 R5, R15, 0x1f, RZ ;  /* 0x0000001f0f057819 */ /* 0x000fe800000006ff */
[----:B------:R-:W2:Y:S02]  /*1ad0*/  SYNCS.PHASECHK.TRANS64.TRYWAIT P0, [UR33+0x18], R5 ;  /* 0x00001805ff0075a7 */ /* 0x000ea40008001121 */
[----:B--2---:R-:W-:Y:S05]  /*1ae0*/  @!P0 BRA `(.L_x_28) ;  /* 0x0000007000788947 */ /* 0x004fea0003800000 */
.L_x_27:
[----:B------:R2:W-:Y:S01]  /*1af0*/  @!P5 SYNCS.ARRIVE.TRANS64 RZ, [UR33], R3 ;  /* 0x00000003ffffd9a7 */ /* 0x0005e20008000021 */
[----:B------:R-:W-:Y:S04]  /*1b00*/  BSSY.RECONVERGENT B0, `(.L_x_29) ;  /* 0x0000003000007945 */ /* 0x000fe80003800200 */
[----:B------:R-:W-:Y:S05]  /*1b10*/  @P4 BRA `(.L_x_30) ;  /* 0x0000000000044947 */ /* 0x000fea0003800000 */
[----:B------:R-:W-:Y:S05]  /*1b20*/  BPT.TRAP 0x1 ;  /* 0x000000040000795c */ /* 0x000fea0000300000 */
.L_x_30:
[----:B------:R-:W-:Y:S05]  /*1b30*/  BSYNC.RECONVERGENT B0 ;  /* 0x0000000000007941 */ /* 0x000fea0003800200 */
.L_x_29:
        /* <DEDUP_REMOVED lines=12> */
[----:B------:R-:W-:Y:S01]  /*1c00*/  UMOV UR40, 0x0 ;  /* 0x0000000000287882 */ /* 0x000fe20000000000 */
[----:B------:R-:W-:Y:S01]  /*1c10*/  UMOV UR41, 0x10000000 ;  /* 0x1000000000297882 */ /* 0x000fe20000000000 */
[----:B------:R-:W-:Y:S01]  /*1c20*/  UIADD3 UR26, UPT, UPT, UR34, 0x40, URZ ;  /* 0x00000040221a7890 */ /* 0x000fe2000fffe0ff */
[----:B------:R1:W1:Y:S01]  /*1c30*/  SYNCS.PHASECHK.TRANS64.TRYWAIT P0, [UR8+0x18], R2 ;  /* 0x00001802ff0075a7 */ /* 0x0002620008001108 */
[----:B------:R-:W-:Y:S02]  /*1c40*/  UIADD3 UR24, UPT, UPT, UR24, 0xd300, URZ ;  /* 0x0000d30018187890 */ /* 0x000fe4000fffe0ff */
[----:B------:R-:W-:Y:S01]  /*1c50*/  UIADD3 UR38, UP0, UPT, UR30, 0x180, URZ ;  /* 0x000001801e267890 */ /* 0x000fe2000ff1e0ff */
[----:B------:R1:W-:Y:S01]  /*1c60*/  UTMALDG.3D [UR32], [UR42], desc[UR40] ;  /* 0x000028202a0075b4 */ /* 0x0003e20008011000 */
        /* <DEDUP_REMOVED lines=14> */
[----:B------:R-:W-:Y:S01]  /*1d50*/  UMOV UR9, UR33 ;  /* 0x0000002100097c82 */ /* 0x000fe20008000000 */
[----:B------:R-:W-:Y:S01]  /*1d60*/  UMOV UR10, UR26 ;  /* 0x0000001a000a7c82 */ /* 0x000fe20008000000 */
[----:B------:R-:W-:Y:S01]  /*1d70*/  UIADD3 UR23, UPT, UPT, UR23, 0x1, URZ ;  /* 0x0000000117177890 */ /* 0x000fe2000fffe0ff */
[----:B------:R-:W-:Y:S03]  /*1d80*/  UMOV UR6, UR13 ;  /* 0x0000000d00067c82 */ /* 0x000fe60008000000 */
[----:B------:R-:W-:Y:S01]  /*1d90*/  UISETP.NE.AND UP0, UPT, UR23, UR29, UPT ;  /* 0x0000001d1700728c */ /* 0x000fe2000bf05270 */
[----:B------:R1:W-:Y:S08]  /*1da0*/  UTMALDG.3D [UR8], [UR38], desc[UR40] ;  /* 0x00002808260075b4 */ /* 0x0003f00008011000 */
[----:B------:R-:W-:Y:S05]  /*1db0*/  BRA.U UP0, `(.L_x_31) ;  /* 0xfffffffd00347547 */ /* 0x000fea000b83ffff */
.L_x_26:
[----:B-1----:R-:W-:Y:S01]  /*1dc0*/  LEA R2, R14, UR4, 0x3 ;  /* 0x000000040e027c11 */ /* 0x002fe2000f8e18ff */
[----:B------:R-:W-:Y:S01]  /*1dd0*/  NOP ;  /* 0x0000000000007918 */ /* 0x000fe20000000000 */
[----:B--2---:R-:W-:Y:S02]  /*1de0*/  SHF.L.U32 R3, R12, 0x1f, RZ ;  /* 0x0000001f0c037819 */ /* 0x004fe400000006ff */
[----:B------:R-:W-:Y:S02]  /*1df0*/  LEA R4, R14, UR4, 0x4 ;  /* 0x000000040e047c11 */ /* 0x000fe4000f8e20ff */
[----:B------:R-:W1:Y:S02]  /*1e00*/  SYNCS.PHASECHK.TRANS64.TRYWAIT P0, [R2+URZ+0x60], R3 ;  /* 0x00006003020075a7 */ /* 0x000e6400080011ff */
[----:B-1----:R-:W-:Y:S05]  /*1e10*/  @!P0 BRA `(.L_x_32) ;  /* 0x0000006c00c48947 */ /* 0x002fea0003800000 */
.L_x_114:
[----:B------:R-:W2:Y:S01]  /*1e20*/  LDS.128 R4, [R4+0xf0] ;  /* 0x0000f00004047984 */ /* 0x000ea20000000c00 */
[----:B---3--:R-:W-:Y:S01]  /*1e30*/  ISETP.GE.AND P0, PT, R108, 0x1, PT ;  /* 0x000000016c00780c */ /* 0x008fe20003f06270 */
[----:B-1----:R-:W-:Y:S01]  /*1e40*/  VIADD R2, R2, 0x70 ;  /* 0x0000007002027836 */ /* 0x002fe20000000000 */
[----:B------:R-:W-:Y:S01]  /*1e50*/  @!PT LDS RZ, [RZ] ;  /* 0x00000000fffff984 */ /* 0x000fe20000000800 */
[----:B------:R-:W-:Y:S01]  /*1e60*/  @!PT LDS RZ, [RZ] ;  /* 0x00000000fffff984 */ /* 0x000fe20000000800 */
[----:B------:R-:W-:Y:S01]  /*1e70*/  @!PT LDS RZ, [RZ] ;  /* 0x00000000fffff984 */ /* 0x000fe20000000800 */
[----:B------:R-:W-:Y:S01]  /*1e80*/  @!PT LDS RZ, [RZ] ;  /* 0x00000000fffff984 */ /* 0x000fe20000000800 */
[----:B------:R1:W-:Y:S06]  /*1e90*/  MEMBAR.ALL.CTA ;  /* 0x0000000000007992 */ /* 0x0003ec0000008000 */
[----:B-1----:R-:W1:Y:S01]  /*1ea0*/  FENCE.VIEW.ASYNC.S ;  /* 0x00000000000073c6 */ /* 0x002e620000000000 */
[----:B------:R-:W-:-:S04]  /*1eb0*/  PRMT R2, RZ, 0x654, R2 ;  /* 0x00000654ff027816 */ /* 0x000fc80000000002 */
[----:B-1----:R1:W-:Y:S01]  /*1ec0*/  SYNCS.ARRIVE.TRANS64.RED.A1T0 RZ, [R2+URZ], RZ ;  /* 0x000000ff02ff79a7 */ /* 0x0023e200081004ff */
[----:B--2---:R-:W-:-:S13]  /*1ed0*/  LOP3.LUT P2, RZ, R6, 0x1, RZ, 0xc0, !PT ;  /* 0x0000000106ff7812 */ /* 0x004fda000784c0ff */
[----:B------:R-:W-:Y:S01]  /*1ee0*/  @P2 SHF.R.U32.HI R3, RZ, 0x10, R5 ;  /* 0x00000010ff032819 */ /* 0x000fe20000011605 */
[----:B------:R-:W-:Y:S01]  /*1ef0*/  VOTEU.ANY UP0, P2 ;  /* 0x0000000000ff7886 */ /* 0x000fe20001000100 */
[----:B------:R-:W-:Y:S02]  /*1f00*/  @P2 MOV R13, R4 ;  /* 0x00000004000d2202 */ /* 0x000fe40000000f00 */
[----:B------:R-:W-:Y:S02]  /*1f10*/  @P2 R2UR.BROADCAST UR5, R3 ;  /* 0x00000000030522ca */ /* 0x000fe400008e0000 */
[----:B------:R-:W-:-:S11]  /*1f20*/  @P2 LOP3.LUT R11, R5, 0xffff, RZ, 0xc0, !PT ;  /* 0x0000ffff050b2812 */ /* 0x000fd600078ec0ff */
[----:B------:R-:W-:Y:S01]  /*1f30*/  @UP0 UMOV UR36, UR5 ;  /* 0x0000000500240c82 */ /* 0x000fe20008000000 */
[----:B-1----:R-:W-:Y:S05]  /*1f40*/  @!P0 BRA `(.L_x_33) ;  /* 0x0000000000b88947 */ /* 0x002fea0003800000 */
[----:B------:R-:W4:Y:S01]  /*1f50*/  LDC.64 R4, c[0x0][0xb18] ;  /* 0x0002c600ff047b82 */ /* 0x000f220000000a00 */
[----:B------:R-:W-:-:S07]  /*1f60*/  ISETP.NE.AND P3, PT, R108, 0x1, PT ;  /* 0x000000016c00780c */ /* 0x000fce0003f65270 */
[----:B------:R-:W1:Y:S08]  /*1f70*/  LDC.64 R6, c[0x0][0xb10] ;  /* 0x0002c400ff067b82 */ /* 0x000e700000000a00 */
[----:B------:R-:W2:Y:S08]  /*1f80*/  LDC R16, c[0x0][0xb20] ;  /* 0x0002c800ff107b82 */ /* 0x000eb00000000800 */
[----:B------:R-:W3:Y:S01]  /*1f90*/  LDC R18, c[0x0][0xb0c] ;  /* 0x0002c300ff127b82 */ /* 0x000ee20000000800 */
[----:B----4-:R-:W-:Y:S01]  /*1fa0*/  IMAD.HI.U32 R17, R0, R5, RZ ;  /* 0x0000000500117227 */ /* 0x010fe200078e00ff */
[----:B------:R-:W-:-:S03]  /*1fb0*/  ISETP.NE.AND P0, PT, R4, 0x1, PT ;  /* 0x000000010400780c */ /* 0x000fc60003f05270 */
[----:B------:R-:W-:-:S03]  /*1fc0*/  IMAD.HI.U32 R5, R11, R5, RZ ;  /* 0x000000050b057227 */ /* 0x000fc600078e00ff */
[----:B------:R-:W4:Y:S01]  /*1fd0*/  LDC.64 R2, c[0x0][0xb28] ;  /* 0x0002ca00ff027b82 */ /* 0x000f220000000a00 */
[----:B-1----:R-:W-:-:S04]  /*1fe0*/  IMAD.HI.U32 R20, R9, R6, RZ ;  /* 0x0000000609147227 */ /* 0x002fc800078e00ff */
[----:B------:R-:W-:Y:S01]  /*1ff0*/  IMAD.HI.U32 R22, R13, R6, RZ ;  /* 0x000000060d167227 */ /* 0x000fe200078e00ff */
[----:B------:R-:W-:Y:S02]  /*2000*/  SHF.R.U32.HI R20, RZ, R7, R20 ;  /* 0x00000007ff147219 */ /* 0x000fe40000011614 */
[-C--:B--2---:R-:W-:Y:S02]  /*2010*/  SHF.R.U32.HI R17, RZ, R16.reuse, R17 ;  /* 0x00000010ff117219 */ /* 0x084fe40000011611 */
[----:B------:R-:W-:Y:S02]  /*2020*/  SHF.R.U32.HI R16, RZ, R16, R5 ;  /* 0x00000010ff107219 */ /* 0x000fe40000011605 */
[----:B------:R-:W-:Y:S02]  /*2030*/  SEL R17, R0, R17, !P0 ;  /* 0x0000001100117207 */ /* 0x000fe40004000000 */
[----:B------:R-:W-:Y:S02]  /*2040*/  SHF.R.U32.HI R22, RZ, R7, R22 ;  /* 0x00000007ff167219 */ /* 0x000fe40000011616 */
[----:B---3--:R-:W-:-:S02]  /*2050*/  ISETP.NE.AND P1, PT, R18, 0x1, PT ;  /* 0x000000011200780c */ /* 0x008fc40003f25270 */
[----:B------:R-:W-:Y:S02]  /*2060*/  SEL R5, R11, R16, !P0 ;  /* 0x000000100b057207 */ /* 0x000fe40004000000 */
[----:B------:R-:W-:Y:S02]  /*2070*/  SEL R19, R9, R20, !P1 ;  /* 0x0000001409137207 */ /* 0x000fe40004800000 */
[----:B------:R-:W-:Y:S01]  /*2080*/  SEL R7, R13, R22, !P1 ;  /* 0x000000160d077207 */ /* 0x000fe20004800000 */
[----:B----4-:R-:W-:-:S04]  /*2090*/  IMAD.HI.U32 R20, R17, R2, RZ ;  /* 0x0000000211147227 */ /* 0x010fc800078e00ff */
        /* <DEDUP_REMOVED lines=10> */
[----:B------:R-:W-:-:S04]  /*2140*/  @!P0 IMAD.HI.U32 R16, R7, R2, RZ ;  /* 0x0000000207108227 */ /* 0x000fc800078e00ff */
[----:B------:R-:W-:Y:S01]  /*2150*/  IMAD.MOV R2, RZ, RZ, -R6 ;  /* 0x000000ffff027224 */ /* 0x000fe200078e0a06 */
[----:B------:R-:W-:-:S03]  /*2160*/  @!P0 SHF.R.U32.HI R16, RZ, R3, R16 ;  /* 0x00000003ff108219 */ /* 0x000fc60000011610 */
[----:B------:R-:W-:Y:S01]  /*2170*/  IMAD R2, R108, R2, R5 ;  /* 0x000000026c027224 */ /* 0x000fe200078e0205 */
        /* <DEDUP_REMOVED lines=11> */
.L_x_33:
[----:B------:R-:W1:Y:S02]  /*2230*/  LDCU UR5, c[0x0][0xb30] ;  /* 0x00016600ff0577ac */ /* 0x000e640008000800 */
[----:B-1----:R-:W-:-:S09]  /*2240*/  UISETP.NE.AND UP0, UPT, UR5, 0x1, UPT ;  /* 0x000000010500788c */ /* 0x002fd2000bf05270 */
[----:B------:R-:W-:Y:S05]  /*2250*/  BRA.U UP0, `(.L_x_34) ;  /* 0x0000000100407547 */ /* 0x000fea000b800000 */
[----:B------:R-:W1:Y:S08]  /*2260*/  LDC.64 R4, c[0x0][0xb10] ;  /* 0x0002c400ff047b82 */ /* 0x000e700000000a00 */
[----:B------:R-:W2:Y:S08]  /*2270*/  LDC.64 R2, c[0x0][0xb18] ;  /* 0x0002c600ff027b82 */ /* 0x000eb00000000a00 */
[----:B------:R-:W3:Y:S08]  /*2280*/  LDC R6, c[0x0][0xb20] ;  /* 0x0002c800ff067b82 */ /* 0x000ef00000000800 */
[----:B------:R-:W4:Y:S01]  /*2290*/  LDC R16, c[0x0][0xb0c] ;  /* 0x0002c300ff107b82 */ /* 0x000f220000000800 */
[----:B-1----:R-:W-:-:S05]  /*22a0*/  IMAD.HI.U32 R4, R13, R4, RZ ;  /* 0x000000040d047227 */ /* 0x002fca00078e00ff */
[----:B------:R-:W-:Y:S01]  /*22b0*/  SHF.R.U32.HI R4, RZ, R5, R4 ;  /* 0x00000005ff047219 */ /* 0x000fe20000011604 */
[----:B--2---:R-:W-:Y:S01]  /*22c0*/  IMAD.HI.U32 R3, R11, R3, RZ ;  /* 0x000000030b037227 */ /* 0x004fe200078e00ff */
[----:B------:R-:W-:-:S04]  /*22d0*/  ISETP.NE.AND P0, PT, R2, 0x1, PT ;  /* 0x000000010200780c */ /* 0x000fc80003f05270 */
[----:B---3--:R-:W-:-:S04]  /*22e0*/  SHF.R.U32.HI R6, RZ, R6, R3 ;  /* 0x00000006ff067219 */ /* 0x008fc80000011603 */
[----:B------:R-:W-:Y:S02]  /*22f0*/  SEL R3, R11, R6, !P0 ;  /* 0x000000060b037207 */ /* 0x000fe40004000000 */
[----:B----4-:R-:W-:-:S04]  /*2300*/  ISETP.NE.AND P1, PT, R16, 0x1, PT ;  /* 0x000000011000780c */ /* 0x010fc80003f25270 */
[----:B------:R-:W-:-:S05]  /*2310*/  SEL R4, R13, R4, !P1 ;  /* 0x000000040d047207 */ /* 0x000fca0004800000 */
[----:B------:R-:W-:Y:S02]  /*2320*/  IMAD.IADD R5, R3, 0x1, -R4 ;  /* 0x0000000103057824 */ /* 0x000fe400078e0a04 */
[----:B------:R-:W-:Y:S02]  /*2330*/  IMAD.IADD R3, R4, 0x1, -R3 ;  /* 0x0000000104037824 */ /* 0x000fe400078e0a03 */
[----:B------:R-:W-:Y:S02]  /*2340*/  IMAD R13, R5, R16, R13 ;  /* 0x00000010050d7224 */ /* 0x000fe400078e020d */
[----:B------:R-:W-:-:S07]  /*2350*/  IMAD R11, R3, R2, R11 ;  /* 0x00000002030b7224 */ /* 0x000fce00078e020b */
.L_x_34:
[----:B------:R-:W-:Y:S01]  /*2360*/  VIADD R14, R14, 0x1 ;  /* 0x000000010e0e7836 */ /* 0x000fe20000000000 */
[----:B------:R-:W-:Y:S01]  /*2370*/  PLOP3.LUT P1, PT, PT, PT, PT, 0x80, 0x8 ;  /* 0x000000000008781c */ /* 0x000fe20003f2f070 */
[----:B------:R-:W-:Y:S02]  /*2380*/  IMAD.IADD R229, R13, 0x1, R228 ;  /* 0x000000010de57824 */ /* 0x000fe400078e02e4 */
[----:B------:R-:W-:Y:S01]  /*2390*/  IMAD.IADD R219, R11, 0x1, R218 ;  /* 0x000000010bdb7824 */ /* 0x000fe200078e02da */
[----:B------:R-:W-:-:S04]  /*23a0*/  ISETP.NE.AND P0, PT, R14, 0x2, PT ;  /* 0x000000020e00780c */ /* 0x000fc80003f05270 */
[----:B------:R-:W-:Y:S02]  /*23b0*/  SEL R3, RZ, 0x1, P0 ;  /* 0x00000001ff037807 */ /* 0x000fe40000000000 */
[----:B------:R-:W-:Y:S02]  /*23c0*/  SEL R14, R14, RZ, P0 ;  /* 0x000000ff0e0e7207 */ /* 0x000fe40000000000 */
[----:B------:R-:W-:Y:S01]  /*23d0*/  LOP3.LUT R12, R12, R3, RZ, 0x3c, !PT ;  /* 0x000000030c0c7212 */ /* 0x000fe200078e3cff */
[----:B------:R-:W-:Y:S06]  /*23e0*/  @P2 BRA `(.L_x_35) ;  /* 0xfffffff000402947 */ /* 0x000fec000383ffff */
[----:B------:R-:W-:Y:S01]  /*23f0*/  UIADD3 UR4, UPT, UPT, UR4, 0x18, URZ ;  /* 0x0000001804047890 */ /* 0x000fe2000fffe0ff */
[----:B------:R-:W-:-:S03]  /*2400*/  SHF.L.U32 R3, R15, 0x1f, RZ ;  /* 0x0000001f0f037819 */ /* 0x000fc600000006ff */
[----:B------:R-:W-:-:S09]  /*2410*/  ULEA UR5, UR13, UR4, 0x3 ;  /* 0x000000040d057291 */ /* 0x000fd2000f8e18ff */
[----:B------:R-:W1:Y:S02]  /*2420*/  SYNCS.PHASECHK.TRANS64.TRYWAIT P0, [UR5], R3 ;  /* 0x00000003ff0075a7 */ /* 0x000e640008001105 */
[----:B-1----:R-:W-:Y:S05]  /*2430*/  @!P0 BRA `(.L_x_36) ;  /* 0x0000006800508947 */ /* 0x002fea0003800000 */
.L_x_116:
[----:B------:R-:W-:-:S04]  /*2440*/  UIADD3 UR6, UPT, UPT, UR13, 0x1, URZ ;  /* 0x000000010d067890 */ /* 0x000fc8000fffe0ff */
[----:B------:R-:W-:-:S04]  /*2450*/  UISETP.NE.AND UP0, UPT, UR6, 0x3, UPT ;  /* 0x000000030600788c */ /* 0x000fc8000bf05270 */
[----:B------:R-:W-:Y:S02]  /*2460*/  USEL UR7, URZ, 0x1, UP0 ;  /* 0x00000001ff077887 */ /* 0x000fe40008000000 */
[----:B------:R-:W-:-:S04]  /*2470*/  USEL UR6, UR6, URZ, UP0 ;  /* 0x000000ff06067287 */ /* 0x000fc80008000000 */
[----:B------:R-:W-:Y:S01]  /*2480*/  ULEA UR5, UR6, UR4, 0x3 ;  /* 0x0000000406057291 */ /* 0x000fe2000f8e18ff */
[----:B------:R-:W-:-:S04]  /*2490*/  LOP3.LUT R15, R15, UR7, RZ, 0x3c, !PT ;  /* 0x000000070f0f7c12 */ /* 0x000fc8000f8e3cff */
[----:B-1----:R-:W-:-:S04]  /*24a0*/  SHF.L.U32 R3, R15, 0x1f, RZ ;  /* 0x0000001f0f037819 */ /* 0x002fc800000006ff */
[----:B------:R-:W1:Y:S02]  /*24b0*/  SYNCS.PHASECHK.TRANS64.TRYWAIT P0, [UR5], R3 ;  /* 0x00000003ff0075a7 */ /* 0x000e640008001105 */
[----:B-1----:R-:W-:Y:S05]  /*24c0*/  @!P0 BRA `(.L_x_37) ;  /* 0x0000006800448947 */ /* 0x002fea0003800000 */
.L_x_118:
[----:B------:R-:W-:-:S04]  /*24d0*/  UIADD3 UR6, UPT, UPT, UR6, 0x1, URZ ;  /* 0x0000000106067890 */ /* 0x000fc8000fffe0ff */
[----:B------:R-:W-:-:S04]  /*24e0*/  UISETP.NE.AND UP0, UPT, UR6, 0x3, UPT ;  /* 0x000000030600788c */ /* 0x000fc8000bf05270 */
[----:B------:R-:W-:Y:S02]  /*24f0*/  USEL UR5, URZ, 0x1, UP0 ;  /* 0x00000001ff057887 */ /* 0x000fe40008000000 */
[----:B------:R-:W-:-:S04]  /*2500*/  USEL UR6, UR6, URZ, UP0 ;  /* 0x000000ff06067287 */ /* 0x000fc80008000000 */
[----:B------:R-:W-:Y:S01]  /*2510*/  ULEA UR6, UR6, UR4, 0x3 ;  /* 0x0000000406067291 */ /* 0x000fe2000f8e18ff */
[----:B-1----:R-:W-:-:S04]  /*2520*/  LOP3.LUT R3, R15, UR5, RZ, 0x3c, !PT ;  /* 0x000000050f037c12 */ /* 0x002fc8000f8e3cff */
[----:B------:R-:W-:Y:S01]  /*2530*/  SHF.L.U32 R3, R3, 0x1f, RZ ;  /* 0x0000001f03037819 */ /* 0x000fe200000006ff */
[----:B----4-:R-:W-:-:S07]  /*2540*/  IMAD.U32 R0, RZ, RZ, UR6 ;  /* 0x00000006ff007e24 */ /* 0x010fce000f8e00ff */
.L_x_38:
[----:B-1----:R1:W2:Y:S02]  /*2550*/  SYNCS.PHASECHK.TRANS64.TRYWAIT P0, [R0+URZ], R3 ;  /* 0x00000003000075a7 */ /* 0x0022a400080011ff */
[----:B--2---:R-:W-:Y:S05]  /*2560*/  @!P0 NANOSLEEP.SYNCS 0x989680 ;  /* 0x009896800000895d */ /* 0x004fea0003900000 */
[----:B------:R-:W2:Y:S02]  /*2570*/  @!P0 SYNCS.PHASECHK.TRANS64 P0, [R0+URZ], R3 ;  /* 0x00000003000085a7 */ /* 0x000ea400080010ff */
[----:B--2---:R-:W-:Y:S05]  /*2580*/  @P0 EXIT ;  /* 0x000000000000094d */ /* 0x004fea0003800000 */
[----:B------:R-:W-:Y:S05]  /*2590*/  BRA `(.L_x_38) ;  /* 0xfffffffc00ec7947 */ /* 0x000fea000383ffff */
.L_x_17:
[----:B------:R-:W-:-:S04]  /*25a0*/  UISETP.NE.AND UP1, UPT, UR37, URZ, UPT ;  /* 0x000000ff2500728c */ /* 0x000fc8000bf25270 */
[----:B------:R-:W-:-:S09]  /*25b0*/  UISETP.NE.OR UP1, UPT, UR8, 0x1, UP1 ;  /* 0x000000010800788c */ /* 0x000fd20008f25670 */
[----:B------:R-:W-:Y:S05]  /*25c0*/  BRA.U UP1, `(.L_x_39) ;  /* 0x0000000501487547 */ /* 0x000fea000b800000 */
[----:B------:R-:W-:Y:S01]  /*25d0*/  ISETP.NE.AND P2, PT, R2, RZ, PT ;  /* 0x000000ff0200720c */ /* 0x000fe20003f45270 */
[----:B------:R-:W-:Y:S01]  /*25e0*/  IMAD.MOV.U32 R12, RZ, RZ, 0x1 ;  /* 0x00000001ff0c7424 */ /* 0x000fe200078e00ff */
[----:B------:R-:W-:Y:S02]  /*25f0*/  CS2R R10, SRZ ;  /* 0x00000000000a7805 */ /* 0x000fe4000001ff00 */
[----:B------:R-:W-:Y:S01]  /*2600*/  CS2R R8, SRZ ;  /* 0x0000000000087805 */ /* 0x000fe2000001ff00 */
[----:B------:R-:W-:Y:S01]  /*2610*/  UMOV UR4, 0x400 ;  /* 0x0000040000047882 */ /* 0x000fe20000000000 */
[----:B------:R-:W-:Y:S01]  /*2620*/  UMOV UR6, URZ ;  /* 0x000000ff00067c82 */ /* 0x000fe20008000000 */
[----:B------:R-:W-:-:S12]  /*2630*/  ULEA UR37, UR37, UR4, 0x18 ;  /* 0x0000000425257291 */ /* 0x000fd8000f8ec0ff */
.L_x_43:
[----:B------:R-:W-:Y:S02]  /*2640*/  LEA R0, R8, UR37, 0x3 ;  /* 0x0000002508007c11 */ /* 0x000fe4000f8e18ff */
[----:B------:R-:W-:-:S03]  /*2650*/  SHF.L.U32 R5, R9, 0x1f, RZ ;  /* 0x0000001f09057819 */ /* 0x000fc600000006ff */
[----:B------:R-:W-:Y:S01]  /*2660*/  VIADD R4, R0, 0xd0 ;  /* 0x000000d000047836 */ /* 0x000fe20000000000 */
[----:B------:R-:W1:Y:S02]  /*2670*/  SYNCS.PHASECHK.TRANS64.TRYWAIT P0, [R0+URZ+0xc0], R5 ;  /* 0x0000c005000075a7 */ /* 0x000e6400080011ff */
[----:B-1----:R-:W-:Y:S05]  /*2680*/  @!P0 BRA `(.L_x_40) ;  /* 0x0000006400ec8947 */ /* 0x002fea0003800000 */
.L_x_119:
[----:B------:R-:W-:Y:S01]  /*2690*/  ULEA UR5, UR6, UR37, 0x3 ;  /* 0x0000002506057291 */ /* 0x000fe2000f8e18ff */
[----:B------:R-:W-:Y:S02]  /*26a0*/  PRMT R4, RZ, 0x654, R4 ;  /* 0x00000654ff047816 */ /* 0x000fe40000000004 */
[----:B-1----:R-:W-:Y:S01]  /*26b0*/  SHF.L.U32 R5, R12, 0x1f, RZ ;  /* 0x0000001f0c057819 */ /* 0x002fe200000006ff */
[----:B------:R-:W-:Y:S01]  /*26c0*/  UIADD3 UR4, UPT, UPT, UR5, 0x60, URZ ;  /* 0x0000006005047890 */ /* 0x000fe2000fffe0ff */
[----:B------:R1:W-:Y:S05]  /*26d0*/  SYNCS.ARRIVE.TRANS64.RED.A1T0 RZ, [R4+URZ], RZ ;  /* 0x000000ff04ff79a7 */ /* 0x0003ea00081004ff */
[----:B------:R-:W-:Y:S01]  /*26e0*/  IMAD.U32 R7, RZ, RZ, UR4 ;  /* 0x00000004ff077e24 */ /* 0x000fe2000f8e00ff */
[----:B------:R-:W2:Y:S04]  /*26f0*/  SYNCS.PHASECHK.TRANS64.TRYWAIT P0, [UR5+0x70], R5 ;  /* 0x00007005ff0075a7 */ /* 0x000ea80008001105 */
[----:B------:R-:W-:Y:S01]  /*2700*/  PRMT R6, R2, 0x654, R7 ;  /* 0x0000065402067816 */ /* 0x000fe20000000007 */
[----:B-1----:R-:W-:Y:S01]  /*2710*/  @!P2 IMAD.MOV.U32 R4, RZ, RZ, 0x10 ;  /* 0x00000010ff04a424 */ /* 0x002fe200078e00ff */
[----:B--2---:R-:W-:Y:S06]  /*2720*/  @!P0 BRA `(.L_x_41) ;  /* 0x0000006400d88947 */ /* 0x004fec0003800000 */
.L_x_121:
[----:B------:R-:W-:Y:S01]  /*2730*/  ULEA UR4, UR6, UR37, 0x4 ;  /* 0x0000002506047291 */ /* 0x000fe2000f8e20ff */
[----:B------:R-:W-:Y:S01]  /*2740*/  SEL R3, R6, R3, !P2 ;  /* 0x0000000306037207 */ /* 0x000fe20005000000 */
[----:B------:R-:W-:Y:S01]  /*2750*/  UIADD3 UR5, UPT, UPT, UR5, 0x60, URZ ;  /* 0x0000006005057890 */ /* 0x000fe2000fffe0ff */
[----:B-1----:R-:W-:Y:S01]  /*2760*/  LEA R0, R11, UR37, 0x3 ;  /* 0x000000250b007c11 */ /* 0x002fe2000f8e18ff */
[----:B------:R-:W-:Y:S01]  /*2770*/  UIADD3 UR4, UPT, UPT, UR4, 0xf0, URZ ;  /* 0x000000f004047890 */ /* 0x000fe2000fffe0ff */
[----:B------:R-:W-:Y:S01]  /*2780*/  SHF.L.U32 R5, R10, 0x1f, RZ ;  /* 0x0000001f0a057819 */ /* 0x000fe200000006ff */
[----:B------:R1:W-:Y:S01]  /*2790*/  @!P2 SYNCS.ARRIVE.TRANS64.RED RZ, [R3+URZ], R4 ;  /* 0x0000000403ffa9a7 */ /* 0x0003e200080004ff */
[----:B------:R-:W-:Y:S01]  /*27a0*/  UIADD3 UR6, UPT, UPT, UR6, 0x1, URZ ;  /* 0x0000000106067890 */ /* 0x000fe2000fffe0ff */
[----:B------:R-:W-:-:S03]  /*27b0*/  VIADD R8, R8, 0x1 ;  /* 0x0000000108087836 */ /* 0x000fc60000000000 */
[----:B------:R-:W-:Y:S02]  /*27c0*/  UISETP.NE.AND UP0, UPT, UR6, 0x2, UPT ;  /* 0x000000020600788c */ /* 0x000fe4000bf05270 */
[----:B------:R-:W-:Y:S06]  /*27d0*/  UGETNEXTWORKID.BROADCAST [UR4], [UR5] ;  /* 0x00000000040073ca */ /* 0x000fec0008000100 */
[----:B------:R-:W-:Y:S01]  /*27e0*/  USEL UR4, URZ, 0x1, UP0 ;  /* 0x00000001ff047887 */ /* 0x000fe20008000000 */
[----:B------:R-:W-:Y:S01]  /*27f0*/  ISETP.NE.AND P0, PT, R8, 0x2, PT ;  /* 0x000000020800780c */ /* 0x000fe20003f05270 */
[----:B------:R-:W-:Y:S01]  /*2800*/  USEL UR6, UR6, URZ, UP0 ;  /* 0x000000ff06067287 */ /* 0x000fe20008000000 */
[----:B------:R-:W2:Y:S03]  /*2810*/  SYNCS.PHASECHK.TRANS64.TRYWAIT P1, [R0+URZ+0x60], R5 ;  /* 0x00006005000075a7 */ /* 0x000ea600080211ff */
[----:B------:R-:W-:Y:S01]  /*2820*/  LOP3.LUT R12, R12, UR4, RZ, 0x3c, !PT ;  /* 0x000000040c0c7c12 */ /* 0x000fe2000f8e3cff */
[----:B-12---:R-:W-:Y:S07]  /*2830*/  @!P1 BRA `(.L_x_42) ;  /* 0x0000006400ac9947 */ /* 0x006fee0003800000 */
.L_x_122:
[C---:B------:R-:W-:Y:S01]  /*2840*/  LEA R4, R11.reuse, UR37, 0x4 ;  /* 0x000000250b047c11 */ /* 0x040fe2000f8e20ff */
[----:B-1----:R-:W-:Y:S01]  /*2850*/  VIADD R0, R0, 0x70 ;  /* 0x0000007000007836 */ /* 0x002fe20000000000 */
[----:B------:R-:W-:Y:S01]  /*2860*/  SEL R8, R8, RZ, P0 ;  /* 0x000000ff08087207 */ /* 0x000fe20000000000 */
[----:B------:R-:W-:-:S03]  /*2870*/  VIADD R11, R11, 0x1 ;  /* 0x000000010b0b7836 */ /* 0x000fc60000000000 */
[----:B------:R-:W1:Y:S01]  /*2880*/  LDS.128 R4, [R4+0xf0] ;  /* 0x0000f00004047984 */ /* 0x000e620000000c00 */
[----:B------:R-:W-:Y:S02]  /*2890*/  PRMT R0, RZ, 0x654, R0 ;  /* 0x00000654ff007816 */ /* 0x000fe40000000000 */
[C---:B------:R-:W-:Y:S01]  /*28a0*/  ISETP.NE.AND P1, PT, R11.reuse, 0x2, PT ;  /* 0x000000020b00780c */ /* 0x040fe20003f25270 */
[----:B------:R-:W-:Y:S01]  /*28b0*/  @!PT LDS RZ, [RZ] ;  /* 0x00000000fffff984 */ /* 0x000fe20000000800 */
[----:B------:R-:W-:Y:S01]  /*28c0*/  @!PT LDS RZ, [RZ] ;  /* 0x00000000fffff984 */ /* 0x000fe20000000800 */
[----:B------:R-:W-:Y:S01]  /*28d0*/  @!PT LDS RZ, [RZ] ;  /* 0x00000000fffff984 */ /* 0x000fe20000000800 */
[----:B------:R-:W-:Y:S01]  /*28e0*/  @!PT LDS RZ, [RZ] ;  /* 0x00000000fffff984 */ /* 0x000fe20000000800 */
[----:B------:R2:W-:Y:S06]  /*28f0*/  MEMBAR.ALL.CTA ;  /* 0x0000000000007992 */ /* 0x0005ec0000008000 */
[----:B--2---:R-:W2:Y:S01]  /*2900*/  FENCE.VIEW.ASYNC.S ;  /* 0x00000000000073c6 */ /* 0x004ea20000000000 */
[----:B------:R-:W-:Y:S01]  /*2910*/  SEL R11, R11, RZ, P1 ;  /* 0x000000ff0b0b7207 */ /* 0x000fe20000800000 */
[----:B--2---:R2:W-:Y:S01]  /*2920*/  SYNCS.ARRIVE.TRANS64.RED.A1T0 RZ, [R0+URZ], RZ ;  /* 0x000000ff00ff79a7 */ /* 0x0045e200081004ff */
[----:B-1----:R-:W-:-:S02]  /*2930*/  LOP3.LUT P3, RZ, R6, 0x1, RZ, 0xc0, !PT ;  /* 0x0000000106ff7812 */ /* 0x002fc4000786c0ff */
[----:B------:R-:W-:-:S04]  /*2940*/  SEL R5, RZ, 0x1, P1 ;  /* 0x00000001ff057807 */ /* 0x000fc80000800000 */
[----:B------:R-:W-:Y:S02]  /*2950*/  LOP3.LUT R10, R10, R5, RZ, 0x3c, !PT ;  /* 0x000000050a0a7212 */ /* 0x000fe400078e3cff */
[----:B--2---:R-:W-:-:S04]  /*2960*/  SEL R0, RZ, 0x1, P0 ;  /* 0x00000001ff007807 */ /* 0x004fc80000000000 */
[----:B------:R-:W-:Y:S01]  /*2970*/  LOP3.LUT R9, R9, R0, RZ, 0x3c, !PT ;  /* 0x0000000009097212 */ /* 0x000fe200078e3cff */
[----:B------:R-:W-:Y:S06]  /*2980*/  @P3 BRA `(.L_x_43) ;  /* 0xfffffffc002c3947 */ /* 0x000fec000383ffff */
[----:B------:R-:W-:Y:S01]  /*2990*/  ULEA UR5, UR6, UR37, 0x3 ;  /* 0x0000002506057291 */ /* 0x000fe2000f8e18ff */
[----:B------:R-:W-:-:S08]  /*29a0*/  SHF.L.U32 R3, R12, 0x1f, RZ ;  /* 0x0000001f0c037819 */ /* 0x000fd000000006ff */
[----:B------:R-:W1:Y:S02]  /*29b0*/  SYNCS.PHASECHK.TRANS64 P0, [UR5+0x70], R3 ;  /* 0x00007003ff0075a7 */ /* 0x000e640008001005 */
[----:B-1----:R-:W-:Y:S05]  /*29c0*/  @P0 BRA `(.L_x_44) ;  /* 0x0000000000080947 */ /* 0x002fea0003800000 */
[----:B------:R-:W1:Y:S02]  /*29d0*/  SYNCS.PHASECHK.TRANS64.TRYWAIT P0, [UR5+0x70], R3 ;  /* 0x00007003ff0075a7 */ /* 0x000e640008001105 */
[----:B-1----:R-:W-:Y:S05]  /*29e0*/  @!P0 BRA `(.L_x_45) ;  /* 0x0000006400548947 */ /* 0x002fea0003800000 */
.L_x_44:
[----:B------:R-:W-:-:S04]  /*29f0*/  UIADD3 UR4, UPT, UPT, UR6, 0x1, URZ ;  /* 0x0000000106047890 */ /* 0x000fc8000fffe0ff */
[----:B------:R-:W-:-:S04]  /*2a00*/  UISETP.NE.AND UP0, UPT, UR4, 0x2, UPT ;  /* 0x000000020400788c */ /* 0x000fc8000bf05270 */
[----:B------:R-:W-:Y:S02]  /*2a10*/  USEL UR7, URZ, 0x1, UP0 ;  /* 0x00000001ff077887 */ /* 0x000fe40008000000 */
[----:B------:R-:W-:-:S04]  /*2a20*/  USEL UR4, UR4, URZ, UP0 ;  /* 0x000000ff04047287 */ /* 0x000fc80008000000 */
[----:B------:R-:W-:Y:S01]  /*2a30*/  ULEA UR4, UR4, UR37, 0x3 ;  /* 0x0000002504047291 */ /* 0x000fe2000f8e18ff */
[----:B-1----:R-:W-:-:S04]  /*2a40*/  LOP3.LUT R3, R12, UR7, RZ, 0x3c, !PT ;  /* 0x000000070c037c12 */ /* 0x002fc8000f8e3cff */
[----:B------:R-:W-:-:S04]  /*2a50*/  SHF.L.U32 R0, R3, 0x1f, RZ ;  /* 0x0000001f03007819 */ /* 0x000fc800000006ff */
[----:B------:R-:W1:Y:S02]  /*2a60*/  SYNCS.PHASECHK.TRANS64 P0, [UR4+0x70], R0 ;  /* 0x00007000ff0075a7 */ /* 0x000e640008001004 */
[----:B-1----:R-:W-:Y:S05]  /*2a70*/  @P0 EXIT ;  /* 0x000000000000094d */ /* 0x002fea0003800000 */
[----:B------:R-:W-:Y:S02]  /*2a80*/  SHF.L.U32 R3, R3, 0x1f, RZ ;  /* 0x0000001f03037819 */ /* 0x000fe400000006ff */
[----:B------:R-:W-:-:S07]  /*2a90*/  MOV R0, UR4 ;  /* 0x0000000400007c02 */ /* 0x000fce0008000f00 */
.L_x_46:
[----:B-1----:R1:W2:Y:S02]  /*2aa0*/  SYNCS.PHASECHK.TRANS64.TRYWAIT P0, [R0+URZ+0x70], R3 ;  /* 0x00007003000075a7 */ /* 0x0022a400080011ff */
[----:B--2---:R-:W-:Y:S05]  /*2ab0*/  @!P0 NANOSLEEP.SYNCS 0x989680 ;  /* 0x009896800000895d */ /* 0x004fea0003900000 */
[----:B------:R-:W2:Y:S02]  /*2ac0*/  @!P0 SYNCS.PHASECHK.TRANS64 P0, [R0+URZ+0x70], R3 ;  /* 0x00007003000085a7 */ /* 0x000ea400080010ff */
[----:B--2---:R-:W-:Y:S05]  /*2ad0*/  @P0 EXIT ;  /* 0x000000000000094d */ /* 0x004fea0003800000 */
[----:B------:R-:W-:Y:S05]  /*2ae0*/  BRA `(.L_x_46) ;  /* 0xfffffffc00ec7947 */ /* 0x000fea000383ffff */
.L_x_39:
[----:B------:R-:W-:-:S09]  /*2af0*/  UISETP.NE.AND UP1, UPT, UR8, URZ, UPT ;  /* 0x000000ff0800728c */ /* 0x000fd2000bf25270 */
[----:B------:R-:W-:Y:S05]  /*2b00*/  BRA.U UP1, `(.L_x_47) ;  /* 0x0000001101387547 */ /* 0x000fea000b800000 */
[----:B------:R-:W-:Y:S01]  /*2b10*/  UMOV UR4, 0x40 ;  /* 0x0000004000047882 */ /* 0x000fe20000000000 */
[----:B------:R-:W-:Y:S01]  /*2b20*/  NOP ;  /* 0x0000000000007918 */ /* 0x000fe20000000000 */
[----:B------:R-:W-:Y:S01]  /*2b30*/  ULEA UR4, UR37, UR4, 0x18 ;  /* 0x0000000425047291 */ /* 0x000fe2000f8ec0ff */
[----:B------:R-:W-:Y:S02]  /*2b40*/  UMOV UR5, 0x400 ;  /* 0x0000040000057882 */ /* 0x000fe40000000000 */
[----:B------:R-:W-:-:S06]  /*2b50*/  ULEA UR37, UR37, UR5, 0x18 ;  /* 0x0000000525257291 */ /* 0x000fcc000f8ec0ff */
[----:B------:R-:W1:Y:S02]  /*2b60*/  LDS.U8 R0, [UR4+0x1c] ;  /* 0x00001c04ff007984 */ /* 0x000e640008000000 */
[----:B-1----:R-:W-:-:S13]  /*2b70*/  ISETP.NE.AND P0, PT, R0, RZ, PT ;  /* 0x000000ff0000720c */ /* 0x002fda0003f05270 */
[----:B------:R-:W-:Y:S05]  /*2b80*/  @P0 BRA `(.L_x_48) ;  /* 0x0000000000580947 */ /* 0x000fea0003800000 */
[----:B------:R-:W-:-:S13]  /*2b90*/  ELECT P0, URZ, PT ;  /* 0x0000000000ff782f */ /* 0x000fda0003800000 */
[----:B------:R-:W-:Y:S05]  /*2ba0*/  @!P0 BRA `(.L_x_49) ;  /* 0x0000000000608947 */ /* 0x000fea0003800000 */
[----:B------:R-:W-:Y:S01]  /*2bb0*/  UMOV UR5, 0x10 ;  /* 0x0000001000057882 */ /* 0x000fe20000000000 */
[----:B------:R-:W-:Y:S01]  /*2bc0*/  HFMA2 R0, -RZ, RZ, 0, 5.9604644775390625e-08 ;  /* 0x00000001ff007431 */ /* 0x000fe200000001ff */
[----:B------:R-:W-:-:S03]  /*2bd0*/  MOV R2, 0xffff ;  /* 0x0000ffff00027802 */ /* 0x000fc60000000f00 */
[----:B------:R-:W-:Y:S04]  /*2be0*/  DEPBAR.LE SB1, 0x36 ;  /* 0x00009d800000791a */ /* 0x000fe80000000000 */
[----:B------:R-:W1:Y:S02]  /*2bf0*/  UTCATOMSWS.FIND_AND_SET.ALIGN UP0, UR5, UR5 ;  /* 0x00000005000575e3 */ /* 0x000e640008000800 */
[----:B-1----:R-:W-:Y:S01]  /*2c00*/  MOV R3, UR5 ;  /* 0x0000000500037c02 */ /* 0x002fe20008000f00 */
[----:B------:R-:W-:Y:S06]  /*2c10*/  BRA.U UP0, `(.L_x_50) ;  /* 0x0000000100187547 */ /* 0x000fec000b800000 */
.L_x_51:
[----:B------:R-:W-:Y:S05]  /*2c20*/  NANOSLEEP 0x64 ;  /* 0x000000640000795d */ /* 0x000fea0003800000 */
[----:B------:R-:W-:-:S05]  /*2c30*/  UMOV UR5, 0x10 ;  /* 0x0000001000057882 */ /* 0x000fca0000000000 */
[----:B------:R-:W-:Y:S04]  /*2c40*/  DEPBAR.LE SB1, 0x36 ;  /* 0x00009d800000791a */ /* 0x000fe80000000000 */
[----:B------:R-:W1:Y:S02]  /*2c50*/  UTCATOMSWS.FIND_AND_SET.ALIGN UP0, UR5, UR5 ;  /* 0x00000005000575e3 */ /* 0x000e640008000800 */
[----:B-1----:R-:W-:Y:S01]  /*2c60*/  MOV R3, UR5 ;  /* 0x0000000500037c02 */ /* 0x002fe20008000f00 */
[----:B------:R-:W-:Y:S05]  /*2c70*/  BRA.U !UP0, `(.L_x_51) ;  /* 0xfffffffd08e87547 */ /* 0x000fea000b83ffff */
.L_x_50:
[-C--:B------:R-:W-:Y:S02]  /*2c80*/  SHF.L.U32 R2, R2, R3.reuse, RZ ;  /* 0x0000000302027219 */ /* 0x080fe400000006ff */
[----:B------:R-:W-:Y:S01]  /*2c90*/  SHF.L.U32 R0, R0, R3, RZ ;  /* 0x0000000300007219 */ /* 0x000fe200000006ff */
[----:B------:R-:W-:Y:S02]  /*2ca0*/  IMAD.SHL.U32 R3, R3, 0x20, RZ ;  /* 0x0000002003037824 */ /* 0x000fe400078e00ff */
[----:B------:R1:W-:Y:S04]  /*2cb0*/  ATOMS.OR RZ, [UR4+0x14], R2 ;  /* 0x00001402ffff798c */ /* 0x0003e8000b000004 */
[----:B------:R1:W-:Y:S04]  /*2cc0*/  ATOMS.OR RZ, [UR4+0x18], R0 ;  /* 0x00001800ffff798c */ /* 0x0003e8000b000004 */
[----:B------:R1:W-:Y:S01]  /*2cd0*/  STS [UR37+0x110], R3 ;  /* 0x00011003ff007988 */ /* 0x0003e20008000825 */
[----:B------:R-:W-:Y:S05]  /*2ce0*/  BRA `(.L_x_49) ;  /* 0x0000000000107947 */ /* 0x000fea0003800000 */
.L_x_48:
[----:B------:R-:W-:Y:S02]  /*2cf0*/  MOV R0, 0xffffffff ;  /* 0xffffffff00007802 */ /* 0x000fe40000000f00 */
[----:B------:R-:W-:-:S03]  /*2d00*/  MOV R2, 0x2d30 ;  /* 0x00002d3000027802 */ /* 0x000fc60000000f00 */
[----:B------:R1:W-:Y:S04]  /*2d10*/  STS [UR37+0x110], R0 ;  /* 0x00011000ff007988 */ /* 0x0003e80008000825 */
[----:B-1-3-5:R-:W-:Y:S05]  /*2d20*/  CALL.REL.NOINC `($__internal_1_$__cuda_sm10x_tcgen05_guardrail_trap_phase_invalid_during_alloc) ;  /* 0x0000006400e47944 */ /* 0x02afea0003c00000 */
.L_x_49:
[----:B------:R-:W-:Y:S05]  /*2d30*/  WARPSYNC.ALL ;  /* 0x0000000000007948 */ /* 0x000fea0003800000 */
[----:B------:R-:W2:Y:S01]  /*2d40*/  S2UR UR9, SR_CgaCtaId ;  /* 0x00000000000979c3 */ /* 0x000ea20000008800 */
[----:B------:R-:W-:Y:S01]  /*2d50*/  UMOV UR4, 0x400 ;  /* 0x0000040000047882 */ /* 0x000fe20000000000 */
[----:B------:R-:W-:-:S06]  /*2d60*/  NOP ;  /* 0x0000000000007918 */ /* 0x000fcc0000000000 */
[----:B------:R-:W-:Y:S06]  /*2d70*/  BAR.ARV 0x6, 0xa0 ;  /* 0x0182800000007b1d */ /* 0x000fec0000002000 */
[----:B------:R-:W4:Y:S01]  /*2d80*/  LDCU UR5, c[0x0][0x38c] ;  /* 0x00007180ff0577ac */ /* 0x000f220008000800 */
[----:B------:R-:W-:Y:S01]  /*2d90*/  IMAD.MOV.U32 R11, RZ, RZ, 0x1 ;  /* 0x00000001ff0b7424 */ /* 0x000fe200078e00ff */
[----:B------:R-:W-:Y:S01]  /*2da0*/  CS2R R8, SRZ ;  /* 0x0000000000087805 */ /* 0x000fe2000001ff00 */
[----:B------:R-:W-:Y:S01]  /*2db0*/  IMAD.MOV.U32 R10, RZ, RZ, RZ ;  /* 0x000000ffff0a7224 */ /* 0x000fe200078e00ff */
[----:B------:R-:W-:Y:S01]  /*2dc0*/  UMOV UR12, URZ ;  /* 0x000000ff000c7c82 */ /* 0x000fe20008000000 */
[----:B------:R-:W-:Y:S01]  /*2dd0*/  UMOV UR11, URZ ;  /* 0x000000ff000b7c82 */ /* 0x000fe20008000000 */
[----:B------:R-:W-:Y:S01]  /*2de0*/  UMOV UR30, 0x0 ;  /* 0x00000000001e7882 */ /* 0x000fe20000000000 */
[----:B------:R-:W-:Y:S01]  /*2df0*/  UMOV UR31, 0x42c0010 ;  /* 0x042c0010001f7882 */ /* 0x000fe20000000000 */
[----:B------:R-:W-:Y:S01]  /*2e00*/  UMOV UR28, 0x0 ;  /* 0x00000000001c7882 */ /* 0x000fe20000000000 */
[----:B------:R-:W-:Y:S01]  /*2e10*/  UMOV UR29, 0x42c0010 ;  /* 0x042c0010001d7882 */ /* 0x000fe20000000000 */
[----:B--2---:R-:W-:Y:S01]  /*2e20*/  ULEA UR9, UR9, UR4, 0x18 ;  /* 0x0000000409097291 */ /* 0x004fe2000f8ec0ff */
[----:B------:R-:W2:Y:S03]  /*2e30*/  LDCU UR4, c[0x0][0x38c] ;  /* 0x00007180ff0477ac */ /* 0x000ea60008000800 */
[----:B------:R-:W-:Y:S01]  /*2e40*/  UIADD3 UR10, UPT, UPT, UR9, 0xb300, URZ ;  /* 0x0000b300090a7890 */ /* 0x000fe2000fffe0ff */
[----:B------:R-:W-:-:S04]  /*2e50*/  UMOV UR26, 0x0 ;  /* 0x00000000001a7882 */ /* 0x000fc80000000000 */
[----:B-1----:R-:W1:Y:S01]  /*2e60*/  LDS R0, [UR9+0x110] ;  /* 0x00011009ff007984 */ /* 0x002e620008000800 */
[----:B------:R-:W-:Y:S01]  /*2e70*/  USHF.R.U32.HI UR10, URZ, 0x4, UR10 ;  /* 0x00000004ff0a7899 */ /* 0x000fe2000801160a */
[----:B------:R-:W-:Y:S01]  /*2e80*/  UMOV UR27, 0x42c0010 ;  /* 0x042c0010001b7882 */ /* 0x000fe20000000000 */
[----:B------:R-:W-:Y:S02]  /*2e90*/  UMOV UR24, 0x0 ;  /* 0x0000000000187882 */ /* 0x000fe40000000000 */
[----:B------:R-:W-:Y:S01]  /*2ea0*/  ULOP3.LUT UR10, UR10, 0x3fff, URZ, 0xc0, !UPT ;  /* 0x00003fff0a0a7892 */ /* 0x000fe2000f8ec0ff */
[----:B------:R-:W-:Y:S01]  /*2eb0*/  UMOV UR25, 0x42c0010 ;  /* 0x042c001000197882 */ /* 0x000fe20000000000 */
[----:B------:R-:W-:Y:S01]  /*2ec0*/  UMOV UR22, 0x0 ;  /* 0x0000000000167882 */ /* 0x000fe20000000000 */
[----:B------:R-:W-:Y:S01]  /*2ed0*/  UMOV UR23, 0x42c0010 ;  /* 0x042c001000177882 */ /* 0x000fe20000000000 */
[----:B------:R-:W-:Y:S01]  /*2ee0*/  UMOV UR20, 0x0 ;  /* 0x0000000000147882 */ /* 0x000fe20000000000 */
[----:B--2---:R-:W-:Y:S01]  /*2ef0*/  UIADD3 UR4, UPT, UPT, UR4, 0x7f, URZ ;  /* 0x0000007f04047890 */ /* 0x004fe2000fffe0ff */
[----:B------:R-:W-:Y:S01]  /*2f00*/  UMOV UR21, 0x42c0010 ;  /* 0x042c001000157882 */ /* 0x000fe20000000000 */
[----:B------:R-:W-:-:S02]  /*2f10*/  ULOP3.LUT UR10, UR10, 0x10000, URZ, 0xfc, !UPT ;  /* 0x000100000a0a7892 */ /* 0x000fc4000f8efcff */
[----:B------:R-:W-:Y:S02]  /*2f20*/  USHF.R.S32.HI UR8, URZ, 0x1f, UR4 ;  /* 0x0000001fff087899 */ /* 0x000fe40008011404 */
[----:B----4-:R-:W-:Y:S02]  /*2f30*/  UISETP.GE.AND UP3, UPT, UR5, 0x1, UPT ;  /* 0x000000010500788c */ /* 0x010fe4000bf66270 */
[----:B------:R-:W-:Y:S02]  /*2f40*/  ULEA.HI UR8, UR8, UR4, URZ, 0x7 ;  /* 0x0000000408087291 */ /* 0x000fe4000f8f38ff */
[----:B------:R-:W-:Y:S02]  /*2f50*/  UIADD3 UR4, UPT, UPT, UR9, 0x17300, URZ ;  /* 0x0001730009047890 */ /* 0x000fe4000fffe0ff */
[----:B------:R-:W-:Y:S02]  /*2f60*/  USHF.R.S32.HI UR8, URZ, 0x7, UR8 ;  /* 0x00000007ff087899 */ /* 0x000fe40008011408 */
[----:B------:R-:W-:-:S02]  /*2f70*/  USHF.R.U32.HI UR4, URZ, 0x4, UR4 ;  /* 0x00000004ff047899 */ /* 0x000fc40008011604 */
[----:B------:R-:W-:Y:S02]  /*2f80*/  UISETP.LT.AND UP0, UPT, UR8, 0x1, UPT ;  /* 0x000000010800788c */ /* 0x000fe4000bf01270 */
[----:B------:R-:W-:Y:S02]  /*2f90*/  ULOP3.LUT UR4, UR4, 0x3fff, URZ, 0xc0, !UPT ;  /* 0x00003fff04047892 */ /* 0x000fe4000f8ec0ff */
[----:B------:R-:W-:Y:S02]  /*2fa0*/  USEL UR16, UR8, 0x1, !UP0 ;  /* 0x0000000108107887 */ /* 0x000fe4000c000000 */
[----:B------:R-:W-:Y:S02]  /*2fb0*/  ULOP3.LUT UR4, UR4, 0x10000, URZ, 0xfc, !UPT ;  /* 0x0001000004047892 */ /* 0x000fe4000f8efcff */
[----:B------:R-:W-:Y:S01]  /*2fc0*/  UIADD3 UR16, UPT, UPT, -UR16, URZ, URZ ;  /* 0x000000ff10107290 */ /* 0x000fe2000fffe1ff */
[----:B------:R-:W-:Y:S01]  /*2fd0*/  UMOV UR34, 0x0 ;  /* 0x0000000000227882 */ /* 0x000fe20000000000 */
[----:B------:R-:W-:Y:S01]  /*2fe0*/  UMOV UR35, 0x42c0010 ;  /* 0x042c001000237882 */ /* 0x000fe20000000000 */
[----:B-1----:R-:W-:Y:S01]  /*2ff0*/  R2UR UR13, R0 ;  /* 0x00000000000d72ca */ /* 0x002fe200000e0000 */
[----:B------:R-:W-:Y:S01]  /*3000*/  UMOV UR32, 0x0 ;  /* 0x0000000000207882 */ /* 0x000fe20000000000 */
[----:B------:R-:W-:-:S13]  /*3010*/  UMOV UR33, 0x42c0010 ;  /* 0x042c001000217882 */ /* 0x000fda0000000000 */
.L_x_58:
[----:B------:R-:W-:Y:S02]  /*3020*/  LEA R0, R10, UR9, 0x3 ;  /* 0x000000090a007c11 */ /* 0x000fe4000f8e18ff */
[----:B------:R-:W-:Y:S02]  /*3030*/  SHF.L.U32 R5, R9, 0x1f, RZ ;  /* 0x0000001f09057819 */ /* 0x000fe400000006ff */
[----:B------:R-:W-:Y:S01]  /*3040*/  PLOP3.LUT P0, PT, PT, PT, UP3, 0x80, 0x8 ;  /* 0x000000000008781c */ /* 0x000fe20003f0f038 */
[----:B------:R-:W-:Y:S01]  /*3050*/  VIADD R3, R0, 0x70 ;  /* 0x0000007000037836 */ /* 0x000fe20000000000 */
[----:B-1----:R-:W1:Y:S02]  /*3060*/  SYNCS.PHASECHK.TRANS64.TRYWAIT P1, [R0+URZ+0x60], R5 ;  /* 0x00006005000075a7 */ /* 0x002e6400080211ff */
[----:B-1--4-:R-:W-:Y:S09]  /*3070*/  @!P1 BRA `(.L_x_52) ;  /* 0x0000005c00c89947 */ /* 0x012ff20003800000 */
.L_x_124:
[----:B------:R-:W-:Y:S01]  /*3080*/  LEA R4, R10, UR9, 0x4 ;  /* 0x000000090a047c11 */ /* 0x000fe2000f8e20ff */
[----:B------:R-:W-:Y:S01]  /*3090*/  @UP3 ULEA UR5, UR11, UR9, 0x3 ;  /* 0x000000090b053291 */ /* 0x000fe2000f8e18ff */
[----:B------:R-:W-:Y:S01]  /*30a0*/  PLOP3.LUT P2, PT, PT, PT, PT, 0x80, 0x8 ;  /* 0x000000000008781c */ /* 0x000fe20003f4f070 */
[----:B------:R-:W-:Y:S01]  /*30b0*/  ULEA UR14, UR12, UR9, 0x3 ;  /* 0x000000090c0e7291 */ /* 0x000fe2000f8e18ff */
[----:B------:R-:W-:Y:S01]  /*30c0*/  PRMT R3, RZ, 0x654, R3 ;  /* 0x00000654ff037816 */ /* 0x000fe20000000003 */
[----:B------:R-:W-:Y:S01]  /*30d0*/  ULEA.HI UR15, UR12, UR12, URZ, 0x1 ;  /* 0x0000000c0c0f7291 */ /* 0x000fe2000f8f08ff */
[----:B-1----:R-:W1:Y:S01]  /*30e0*/  LDS.128 R4, [R4+0xf0] ;  /* 0x0000f00004047984 */ /* 0x002e620000000c00 */
[----:B------:R-:W-:Y:S02]  /*30f0*/  @P0 SHF.L.U32 R2, R8, 0x1f, RZ ;  /* 0x0000001f08020819 */ /* 0x000fe400000006ff */
[----:B------:R-:W-:Y:S01]  /*3100*/  SHF.L.U32 R0, R11, 0x1f, RZ ;  /* 0x0000001f0b007819 */ /* 0x000fe200000006ff */
[----:B------:R-:W-:Y:S01]  /*3110*/  @!PT LDS RZ, [RZ] ;  /* 0x00000000fffff984 */ /* 0x000fe20000000800 */
[----:B------:R-:W-:Y:S01]  /*3120*/  @!PT LDS RZ, [RZ] ;  /* 0x00000000fffff984 */ /* 0x000fe20000000800 */
[----:B------:R-:W-:Y:S01]  /*3130*/  @!PT LDS RZ, [RZ] ;  /* 0x00000000fffff984 */ /* 0x000fe20000000800 */
[----:B------:R-:W-:Y:S01]  /*3140*/  @!PT LDS RZ, [RZ] ;  /* 0x00000000fffff984 */ /* 0x000fe20000000800 */
[----:B------:R2:W-:Y:S06]  /*3150*/  MEMBAR.ALL.CTA ;  /* 0x0000000000007992 */ /* 0x0005ec0000008000 */
[----:B--2---:R-:W2:Y:S02]  /*3160*/  FENCE.VIEW.ASYNC.S ;  /* 0x00000000000073c6 */ /* 0x004ea40000000000 */
[----:B--2---:R2:W-:Y:S01]  /*3170*/  SYNCS.ARRIVE.TRANS64.RED.A1T0 RZ, [R3+URZ], RZ ;  /* 0x000000ff03ff79a7 */ /* 0x0045e200081004ff */
[----:B------:R2:W4:Y:S01]  /*3180*/  @P0 SYNCS.PHASECHK.TRANS64.TRYWAIT P2, [UR5], R2 ;  /* 0x00000002ff0005a7 */ /* 0x0005220008041105 */
[----:B------:R-:W-:-:S02]  /*3190*/  ULOP3.LUT UR5, UR15, 0xffe, URZ, 0xc0, !UPT ;  /* 0x00000ffe0f057892 */ /* 0x000fc4000f8ec0ff */
[----:B------:R-:W-:Y:S01]  /*31a0*/  USHF.R.U32.HI UR15, URZ, 0x1, UR15 ;  /* 0x00000001ff0f7899 */ /* 0x000fe2000801160f */
[----:B-1----:R-:W-:Y:S01]  /*31b0*/  LOP3.LUT P1, RZ, R6, 0x1, RZ, 0xc0, !PT ;  /* 0x0000000106ff7812 */ /* 0x002fe2000782c0ff */
[----:B------:R-:W-:Y:S02]  /*31c0*/  UIADD3 UR5, UPT, UPT, -UR5, UR12, URZ ;  /* 0x0000000c05057290 */ /* 0x000fe4000fffe1ff */
[----:B------:R-:W-:-:S04]  /*31d0*/  UIMAD UR15, UR15, 0xb0, UR13 ;  /* 0x000000b00f0f78a4 */ /* 0x000fc8000f8e020d */
[----:B------:R-:W-:Y:S01]  /*31e0*/  ULEA UR15, UR5, UR15, 0x14 ;  /* 0x0000000f050f7291 */ /* 0x000fe2000f8ea0ff */
[----:B------:R-:W1:Y:S02]  /*31f0*/  SYNCS.PHASECHK.TRANS64.TRYWAIT P0, [UR14+0xa0], R0 ;  /* 0x0000a000ff0075a7 */ /* 0x000e64000800110e */
[----:B-12-4-:R-:W-:Y:S09]  /*3200*/  @!P0 BRA `(.L_x_53) ;  /* 0x0000005c00788947 */ /* 0x016ff20003800000 */
.L_x_126:
[----:B------:R-:W-:Y:S01]  /*3210*/  IADD3 R10, PT, PT, R10, 0x1, RZ ;  /* 0x000000010a0a7810 */ /* 0x000fe20007ffe0ff */
[----:B------:R-:W-:Y:S06]  /*3220*/  BRA.U !UP3, `(.L_x_54) ;  /* 0x000000050b107547 */ /* 0x000fec000b800000 */
[----:B------:R-:W-:Y:S01]  /*3230*/  UPLOP3.LUT UP4, UPT, UPT, UPT, UPT, 0x40, 0x4 ;  /* 0x000000000004789c */ /* 0x000fe20003f8e870 */
[----:B------:R-:W-:Y:S01]  /*3240*/  UMOV UR18, UR16 ;  /* 0x0000001000127c82 */ /* 0x000fe20008000000 */
[----:B------:R-:W-:Y:S01]  /*3250*/  UMOV UR17, UR8 ;  /* 0x0000000800117c82 */ /* 0x000fe20008000000 */
[----:B------:R-:W-:-:S08]  /*3260*/  UMOV UR5, UR11 ;  /* 0x0000000b00057c82 */ /* 0x000fd00008000000 */
.L_x_57:
[----:B------:R-:W-:Y:S02]  /*3270*/  UIADD3 UR18, UPT, UPT, UR18, 0x1, URZ ;  /* 0x0000000112127890 */ /* 0x000fe4000fffe0ff */
[----:B--2---:R-:W-:Y:S02]  /*3280*/  ULEA UR19, UR5, UR9, 0x3 ;  /* 0x0000000905137291 */ /* 0x004fe4000f8e18ff */
[----:B------:R-:W-:Y:S01]  /*3290*/  UISETP.NE.AND UP0, UPT, UR18, URZ, UPT ;  /* 0x000000ff1200728c */ /* 0x000fe2000bf05270 */
[----:B----4-:R-:W-:Y:S10]  /*32a0*/  @P2 BRA `(.L_x_55) ;  /* 0x00000000000c2947 */ /* 0x010ff40003800000 */
[----:B-1----:R-:W-:Y:S04]  /*32b0*/  SHF.L.U32 R3, R8, 0x1f, RZ ;  /* 0x0000001f08037819 */ /* 0x002fe800000006ff */
[----:B------:R-:W1:Y:S02]  /*32c0*/  SYNCS.PHASECHK.TRANS64.TRYWAIT P0, [UR19], R3 ;  /* 0x00000003ff0075a7 */ /* 0x000e640008001113 */
[----:B-1----:R-:W-:Y:S05]  /*32d0*/  @!P0 BRA `(.L_x_56) ;  /* 0x0000005c005c8947 */ /* 0x002fea0003800000 */
.L_x_55:
[----:B------:R-:W-:Y:S01]  /*32e0*/  UISETP.NE.AND UP1, UPT, UR17, 0x1, UPT ;  /* 0x000000011100788c */ /* 0x000fe2000bf25270 */
[----:B------:R-:W-:Y:S01]  /*32f0*/  PLOP3.LUT P2, PT, PT, PT, PT, 0x80, 0x8 ;  /* 0x000000000008781c */ /* 0x000fe20003f4f070 */
[----:B------:R-:W-:Y:S02]  /*3300*/  UIADD3 UR11, UPT, UPT, UR5, 0x1, URZ ;  /* 0x00000001050b7890 */ /* 0x000fe4000fffe0ff */
[----:B------:R-:W-:Y:S02]  /*3310*/  UIMAD UR6, UR5, 0xb00, UR4 ;  /* 0x00000b00050678a4 */ /* 0x000fe4000f8e0204 */
[----:B------:R-:W-:Y:S01]  /*3320*/  UISETP.NE.AND UP2, UPT, UR11, 0x3, UPT ;  /* 0x000000030b00788c */ /* 0x000fe2000bf45270 */
[----:B------:R-:W-:Y:S01]  /*3330*/  PLOP3.LUT P0, PT, PT, PT, UP1, 0x80, 0x8 ;  /* 0x000000000008781c */ /* 0x000fe20003f0f018 */
[----:B------:R-:W-:Y:S02]  /*3340*/  ULEA UR64, UR5, UR10, 0xa ;  /* 0x0000000a05407291 */ /* 0x000fe4000f8e50ff */
[----:B------:R-:W-:Y:S02]  /*3350*/  USEL UR37, URZ, 0x1, UP2 ;  /* 0x00000001ff257887 */ /* 0x000fe40009000000 */
[----:B------:R-:W-:Y:S02]  /*3360*/  USEL UR11, UR11, URZ, UP2 ;  /* 0x000000ff0b0b7287 */ /* 0x000fe40009000000 */
[----:B------:R-:W-:Y:S02]  /*3370*/  UIADD3 UR62, UPT, UPT, UR6, 0x2, URZ ;  /* 0x00000002063e7890 */ /* 0x000fe4000fffe0ff */
[----:B------:R-:W-:Y:S01]  /*3380*/  @UP1 ULEA UR36, UR11, UR9, 0x3 ;  /* 0x000000090b241291 */ /* 0x000fe2000f8e18ff */
[----:B------:R-:W-:Y:S01]  /*3390*/  LOP3.LUT R8, R8, UR37, RZ, 0x3c, !PT ;  /* 0x0000002508087c12 */ /* 0x000fe2000f8e3cff */
[----:B------:R-:W-:Y:S02]  /*33a0*/  UIADD3 UR60, UPT, UPT, UR64, 0x2, URZ ;  /* 0x00000002403c7890 */ /* 0x000fe4000fffe0ff */
[----:B------:R-:W-:Y:S01]  /*33b0*/  UIADD3 UR58, UPT, UPT, UR6, 0x4, URZ ;  /* 0x00000004063a7890 */ /* 0x000fe2000fffe0ff */
[----:B-1----:R-:W-:Y:S01]  /*33c0*/  @P0 SHF.L.U32 R0, R8, 0x1f, RZ ;  /* 0x0000001f08000819 */ /* 0x002fe200000006ff */
[----:B------:R-:W-:Y:S02]  /*33d0*/  UIADD3 UR56, UPT, UPT, UR64, 0x4, URZ ;  /* 0x0000000440387890 */ /* 0x000fe4000fffe0ff */
[----:B------:R-:W-:Y:S01]  /*33e0*/  UIADD3 UR54, UPT, UPT, UR6, 0x6, URZ ;  /* 0x0000000606367890 */ /* 0x000fe2000fffe0ff */
[----:B------:R2:W4:Y:S01]  /*33f0*/  @P0 SYNCS.PHASECHK.TRANS64.TRYWAIT P2, [UR36], R0 ;  /* 0x00000000ff0005a7 */ /* 0x0005220008041124 */
[----:B------:R-:W-:Y:S02]  /*3400*/  UIADD3 UR52, UPT, UPT, UR64, 0x6, URZ ;  /* 0x0000000640347890 */ /* 0x000fe4000fffe0ff */
        /* <DEDUP_REMOVED lines=9> */
[----:B------:R-:W-:Y:S01]  /*34a0*/  UIADD3 UR17, UPT, UPT, UR17, -0x1, URZ ;  /* 0xffffffff11117890 */ /* 0x000fe2000fffe0ff */
[----:B------:R-:W-:Y:S01]  /*34b0*/  UMOV UR7, 0x40004040 ;  /* 0x4000404000077882 */ /* 0x000fe20000000000 */
[----:B------:R-:W-:Y:S01]  /*34c0*/  UMOV UR65, 0x40004040 ;  /* 0x4000404000417882 */ /* 0x000fe20000000000 */
[----:B------:R-:W-:Y:S01]  /*34d0*/  UMOV UR63, 0x40004040 ;  /* 0x40004040003f7882 */ /* 0x000fe20000000000 */
[----:B------:R2:W-:Y:S01]  /*34e0*/  UTCHMMA gdesc[UR64], gdesc[UR6], tmem[UR15], tmem[UR30], idesc[UR31], UP4 ;  /* 0x00ff1e06400075ea */ /* 0x0005e2000a00000f */
[----:B------:R-:W-:Y:S01]  /*34f0*/  UPLOP3.LUT UP4, UPT, UPT, UPT, UPT, 0x80, 0x8 ;  /* 0x000000000008789c */ /* 0x000fe20003f8f070 */
[----:B------:R-:W-:Y:S01]  /*3500*/  UMOV UR61, 0x40004040 ;  /* 0x40004040003d7882 */ /* 0x000fe20000000000 */
[----:B------:R-:W-:Y:S01]  /*3510*/  UMOV UR59, 0x40004040 ;  /* 0x40004040003b7882 */ /* 0x000fe20000000000 */
[----:B------:R2:W-:Y:S01]  /*3520*/  UTCHMMA gdesc[UR60], gdesc[UR62], tmem[UR15], tmem[UR28], idesc[UR29], UPT ;  /* 0x00ff1c3e3c0075ea */ /* 0x0005e2000b80000f */
        /* <DEDUP_REMOVED lines=14> */
[----:B------:R-:W-:Y:S01]  /*3610*/  UMOV UR37, 0x40004040 ;  /* 0x4000404000257882 */ /* 0x000fe20000000000 */
[----:B------:R2:W-:Y:S01]  /*3620*/  UTCHMMA gdesc[UR40], gdesc[UR42], tmem[UR15], tmem[UR34], idesc[UR35], UPT ;  /* 0x00ff222a280075ea */ /* 0x0005e2000b80000f */
[----:B------:R2:W-:Y:S01]  /*3630*/  UTCHMMA gdesc[UR36], gdesc[UR38], tmem[UR15], tmem[UR32], idesc[UR33], UPT ;  /* 0x00ff2026240075ea */ /* 0x0005e2000b80000f */
[----:B------:R2:W-:Y:S01]  /*3640*/  UTCBAR [UR19], URZ ;  /* 0x000000ff130073e9 */ /* 0x0005e200080000ff */
[----:B------:R-:W-:Y:S01]  /*3650*/  UMOV UR5, UR11 ;  /* 0x0000000b00057c82 */ /* 0x000fe20008000000 */
[----:B------:R-:W-:Y:S05]  /*3660*/  BRA.U UP0, `(.L_x_57) ;  /* 0xfffffffd00007547 */ /* 0x000fea000b83ffff */
.L_x_54:
[----:B------:R-:W-:Y:S01]  /*3670*/  UIADD3 UR12, UPT, UPT, UR12, 0x1, URZ ;  /* 0x000000010c0c7890 */ /* 0x000fe2000fffe0ff */
[C---:B------:R-:W-:Y:S01]  /*3680*/  ISETP.NE.AND P0, PT, R10.reuse, 0x2, PT ;  /* 0x000000020a00780c */ /* 0x040fe20003f05270 */
[----:B------:R-:W-:Y:S02]  /*3690*/  UIADD3 UR14, UPT, UPT, UR14, 0x80, URZ ;  /* 0x000000800e0e7890 */ /* 0x000fe4000fffe0ff */
[----:B------:R-:W-:Y:S01]  /*36a0*/  UISETP.NE.AND UP0, UPT, UR12, 0x4, UPT ;  /* 0x000000040c00788c */ /* 0x000fe2000bf05270 */
[----:B-12---:R-:W-:Y:S02]  /*36b0*/  SEL R0, RZ, 0x1, P0 ;  /* 0x00000001ff007807 */ /* 0x006fe40000000000 */
[----:B------:R-:W-:Y:S01]  /*36c0*/  SEL R10, R10, RZ, P0 ;  /* 0x000000ff0a0a7207 */ /* 0x000fe20000000000 */
[----:B------:R-:W-:Y:S01]  /*36d0*/  USEL UR5, URZ, 0x1, UP0 ;  /* 0x00000001ff057887 */ /* 0x000fe20008000000 */
[----:B------:R-:W-:Y:S01]  /*36e0*/  LOP3.LUT R9, R9, R0, RZ, 0x3c, !PT ;  /* 0x0000000009097212 */ /* 0x000fe200078e3cff */
[----:B------:R-:W-:Y:S01]  /*36f0*/  USEL UR12, UR12, URZ, UP0 ;  /* 0x000000ff0c0c7287 */ /* 0x000fe20008000000 */
[----:B------:R1:W-:Y:S03]  /*3700*/  UTCBAR [UR14], URZ ;  /* 0x000000ff0e0073e9 */ /* 0x0003e600080000ff */
[----:B------:R-:W-:Y:S01]  /*3710*/  LOP3.LUT R11, R11, UR5, RZ, 0x3c, !PT ;  /* 0x000000050b0b7c12 */ /* 0x000fe2000f8e3cff */
[----:B------:R-:W-:Y:S07]  /*3720*/  @P1 BRA `(.L_x_58) ;  /* 0xfffffff8003c1947 */ /* 0x000fee000383ffff */
[----:B------:R-:W2:Y:S01]  /*3730*/  S2UR UR4, SR_CgaCtaId ;  /* 0x00000000000479c3 */ /* 0x000ea20000008800 */
[----:B------:R-:W-:Y:S01]  /*3740*/  ELECT P0, URZ, PT ;  /* 0x0000000000ff782f */ /* 0x000fe20003800000 */
[----:B------:R-:W-:Y:S01]  /*3750*/  IMAD.MOV.U32 R0, RZ, RZ, 0x1 ;  /* 0x00000001ff007424 */ /* 0x000fe200078e00ff */
[----:B------:R-:W-:Y:S01]  /*3760*/  UIADD3 UR9, UPT, UPT, UR9, 0xa0, URZ ;  /* 0x000000a009097890 */ /* 0x000fe2000fffe0ff */
[----:B------:R-:W-:Y:S01]  /*3770*/  SHF.L.U32 R3, R11, 0x1f, RZ ;  /* 0x0000001f0b037819 */ /* 0x000fe200000006ff */
[----:B------:R-:W-:-:S03]  /*3780*/  UMOV UR5, 0x40 ;  /* 0x0000004000057882 */ /* 0x000fc60000000000 */
[----:B------:R-:W-:Y:S01]  /*3790*/  UVIRTCOUNT.DEALLOC.SMPOOL 0x80 ;  /* 0x000000800000784c */ /* 0x000fe20000000000 */
[----:B--2---:R-:W-:Y:S02]  /*37a0*/  ULEA UR4, UR4, UR5, 0x18 ;  /* 0x0000000504047291 */ /* 0x004fe4000f8ec0ff */
[----:B------:R-:W-:-:S07]  /*37b0*/  ULEA UR5, UR12, UR9, 0x3 ;  /* 0x000000090c057291 */ /* 0x000fce000f8e18ff */
[----:B------:R2:W-:Y:S02]  /*37c0*/  @P0 STS.U8 [UR4+0x1c], R0 ;  /* 0x00001c00ff000988 */ /* 0x0005e40008000004 */
[----:B------:R-:W3:Y:S02]  /*37d0*/  SYNCS.PHASECHK.TRANS64.TRYWAIT P0, [UR5], R3 ;  /* 0x00000003ff0075a7 */ /* 0x000ee40008001105 */
[----:B--23--:R-:W-:Y:S05]  /*37e0*/  @!P0 BRA `(.L_x_59) ;  /* 0x0000005800308947 */ /* 0x00cfea0003800000 */
.L_x_129:
[----:B------:R-:W-:-:S04]  /*37f0*/  UIADD3 UR6, UPT, UPT, UR12, 0x1, URZ ;  /* 0x000000010c067890 */ /* 0x000fc8000fffe0ff */
[----:B------:R-:W-:-:S04]  /*3800*/  UISETP.NE.AND UP0, UPT, UR6, 0x4, UPT ;  /* 0x000000040600788c */ /* 0x000fc8000bf05270 */
[----:B------:R-:W-:Y:S02]  /*3810*/  USEL UR7, URZ, 0x1, UP0 ;  /* 0x00000001ff077887 */ /* 0x000fe40008000000 */
[----:B------:R-:W-:-:S04]  /*3820*/  USEL UR6, UR6, URZ, UP0 ;  /* 0x000000ff06067287 */ /* 0x000fc80008000000 */
[----:B------:R-:W-:Y:S01]  /*3830*/  ULEA UR5, UR6, UR9, 0x3 ;  /* 0x0000000906057291 */ /* 0x000fe2000f8e18ff */
[----:B------:R-:W-:-:S04]  /*3840*/  LOP3.LUT R2, R11, UR7, RZ, 0x3c, !PT ;  /* 0x000000070b027c12 */ /* 0x000fc8000f8e3cff */
[----:B--2---:R-:W-:-:S04]  /*3850*/  SHF.L.U32 R3, R2, 0x1f, RZ ;  /* 0x0000001f02037819 */ /* 0x004fc800000006ff */
[----:B------:R-:W2:Y:S02]  /*3860*/  SYNCS.PHASECHK.TRANS64.TRYWAIT P0, [UR5], R3 ;  /* 0x00000003ff0075a7 */ /* 0x000ea40008001105 */
[----:B--2---:R-:W-:Y:S05]  /*3870*/  @!P0 BRA `(.L_x_60) ;  /* 0x0000005800248947 */ /* 0x004fea0003800000 */
.L_x_131:
        /* <DEDUP_REMOVED lines=9> */
.L_x_133:
[----:B------:R-:W-:-:S04]  /*3910*/  UIADD3 UR6, UPT, UPT, UR6, 0x1, URZ ;  /* 0x0000000106067890 */ /* 0x000fc8000fffe0ff */
[----:B------:R-:W-:-:S04]  /*3920*/  UISETP.NE.AND UP0, UPT, UR6, 0x4, UPT ;  /* 0x000000040600788c */ /* 0x000fc8000bf05270 */
[----:B------:R-:W-:Y:S02]  /*3930*/  USEL UR5, URZ, 0x1, UP0 ;  /* 0x00000001ff057887 */ /* 0x000fe40008000000 */
[----:B------:R-:W-:-:S04]  /*3940*/  USEL UR6, UR6, URZ, UP0 ;  /* 0x000000ff06067287 */ /* 0x000fc80008000000 */
[----:B------:R-:W-:Y:S01]  /*3950*/  ULEA UR6, UR6, UR9, 0x3 ;  /* 0x0000000906067291 */ /* 0x000fe2000f8e18ff */
[----:B--2---:R-:W-:-:S04]  /*3960*/  LOP3.LUT R3, R2, UR5, RZ, 0x3c, !PT ;  /* 0x0000000502037c12 */ /* 0x004fc8000f8e3cff */
[----:B------:R-:W-:-:S04]  /*3970*/  SHF.L.U32 R3, R3, 0x1f, RZ ;  /* 0x0000001f03037819 */ /* 0x000fc800000006ff */
[----:B------:R-:W2:Y:S02]  /*3980*/  SYNCS.PHASECHK.TRANS64.TRYWAIT P0, [UR6], R3 ;  /* 0x00000003ff0075a7 */ /* 0x000ea40008001106 */
[----:B--2---:R-:W-:Y:S05]  /*3990*/  @!P0 BRA `(.L_x_62) ;  /* 0x00000058000c8947 */ /* 0x004fea0003800000 */
.L_x_135:
[----:B------:R-:W-:Y:S01]  /*39a0*/  NOP ;  /* 0x0000000000007918 */ /* 0x000fe20000000000 */
[----:B--2---:R-:W2:Y:S01]  /*39b0*/  LDS R0, [UR4+0x14] ;  /* 0x00001404ff007984 */ /* 0x004ea20008000800 */
[----:B------:R-:W-:Y:S01]  /*39c0*/  ULOP3.LUT UR6, UR13, 0xffff, URZ, 0xc0, !UPT ;  /* 0x0000ffff0d067892 */ /* 0x000fe2000f8ec0ff */
[----:B------:R-:W-:Y:S01]  /*39d0*/  UMOV UR8, 0xffff ;  /* 0x0000ffff00087882 */ /* 0x000fe20000000000 */
[----:B------:R-:W-:Y:S02]  /*39e0*/  UMOV UR5, 0x1 ;  /* 0x0000000100057882 */ /* 0x000fe40000000000 */
[----:B------:R-:W-:-:S04]  /*39f0*/  USHF.R.U32.HI UR6, URZ, 0x5, UR6 ;  /* 0x00000005ff067899 */ /* 0x000fc80008011606 */
[----:B------:R-:W-:Y:S02]  /*3a00*/  USHF.L.U32 UR8, UR8, UR6, URZ ;  /* 0x0000000608087299 */ /* 0x000fe400080006ff */
[----:B------:R-:W-:-:S04]  /*3a10*/  USHF.L.U32 UR5, UR5, UR6, URZ ;  /* 0x0000000605057299 */ /* 0x000fc800080006ff */
[----:B--2---:R-:W-:-:S04]  /*3a20*/  LOP3.LUT R0, R0, UR8, RZ, 0xc0, !PT ;  /* 0x0000000800007c12 */ /* 0x004fc8000f8ec0ff */
[----:B------:R-:W-:-:S13]  /*3a30*/  ISETP.NE.AND P0, PT, R0, UR8, PT ;  /* 0x0000000800007c0c */ /* 0x000fda000bf05270 */
[----:B------:R-:W-:Y:S05]  /*3a40*/  @P0 BRA `(.L_x_63) ;  /* 0x0000000000580947 */ /* 0x000fea0003800000 */
[----:B------:R-:W2:Y:S02]  /*3a50*/  LDS R0, [UR4+0x18] ;  /* 0x00001804ff007984 */ /* 0x000ea40008000800 */
[----:B--2---:R-:W-:-:S04]  /*3a60*/  LOP3.LUT R0, R0, UR5, RZ, 0xc0, !PT ;  /* 0x0000000500007c12 */ /* 0x004fc8000f8ec0ff */
[----:B------:R-:W-:-:S13]  /*3a70*/  ISETP.NE.AND P0, PT, R0, UR5, PT ;  /* 0x0000000500007c0c */ /* 0x000fda000bf05270 */
[----:B------:R-:W-:Y:S05]  /*3a80*/  @P0 BRA `(.L_x_64) ;  /* 0x00000000003c0947 */ /* 0x000fea0003800000 */
[----:B------:R-:W2:Y:S01]  /*3a90*/  S2R R2, SR_LANEID ;  /* 0x0000000000027919 */ /* 0x000ea20000000000 */
[----:B------:R-:W-:Y:S01]  /*3aa0*/  ULOP3.LUT UR8, URZ, UR8, URZ, 0x33, !UPT ;  /* 0x00000008ff087292 */ /* 0x000fe2000f8e33ff */
[----:B------:R-:W-:Y:S01]  /*3ab0*/  LOP3.LUT R4, RZ, UR5, RZ, 0x33, !PT ;  /* 0x00000005ff047c12 */ /* 0x000fe2000f8e33ff */
[----:B------:R-:W-:Y:S02]  /*3ac0*/  VOTEU.ANY UR7, UPT, PT ;  /* 0x0000000000077886 */ /* 0x000fe400038e0100 */
[----:B------:R-:W-:Y:S01]  /*3ad0*/  UFLO.U32 UR7, UR7 ;  /* 0x00000007000772bd */ /* 0x000fe200080e0000 */
[----:B------:R-:W3:Y:S01]  /*3ae0*/  REDUX UR5, R4 ;  /* 0x00000000040573c4 */ /* 0x000ee20000000000 */
[----:B------:R-:W-:-:S06]  /*3af0*/  IMAD.U32 R0, RZ, RZ, UR8 ;  /* 0x00000008ff007e24 */ /* 0x000fcc000f8e00ff */
[----:B------:R1:W-:Y:S01]  /*3b00*/  UTCATOMSWS.AND URZ, UR8 ;  /* 0x0000000800ff79e3 */ /* 0x0003e20008000000 */
[----:B------:R-:W4:Y:S01]  /*3b10*/  REDUX UR6, R0 ;  /* 0x00000000000673c4 */ /* 0x000f220000000000 */
[----:B--2---:R-:W-:Y:S01]  /*3b20*/  ISETP.EQ.U32.AND P0, PT, R2, UR7, PT ;  /* 0x0000000702007c0c */ /* 0x004fe2000bf02070 */
[----:B---3--:R-:W-:Y:S01]  /*3b30*/  IMAD.U32 R2, RZ, RZ, UR5 ;  /* 0x00000005ff027e24 */ /* 0x008fe2000f8e00ff */
[----:B----4-:R-:W-:-:S11]  /*3b40*/  MOV R3, UR6 ;  /* 0x0000000600037c02 */ /* 0x010fd60008000f00 */
[----:B------:R1:W-:Y:S04]  /*3b50*/  @P0 ATOMS.AND RZ, [UR4+0x14], R3 ;  /* 0x00001403ffff098c */ /* 0x0003e8000a800004 */
[----:B------:R1:W-:Y:S01]  /*3b60*/  @P0 ATOMS.AND RZ, [UR4+0x18], R2 ;  /* 0x00001802ffff098c */ /* 0x0003e2000a800004 */
[----:B------:R-:W-:Y:S05]  /*3b70*/  BRA `(.L_x_65) ;  /* 0x0000000000147947 */ /* 0x000fea0003800000 */
.L_x_64:
[----:B------:R-:W-:Y:S02]  /*3b80*/  MOV R2, 0x3ba0 ;  /* 0x00003ba000027802 */ /* 0x000fe40000000f00 */
[----:B-1--45:R-:W-:Y:S05]  /*3b90*/  CALL.REL.NOINC `($__internal_0_$__cuda_sm10x_tcgen05_guardrail_trap_col_being_dealloced_not_returned_by_alloc) ;  /* 0x00000058003c7944 */ /* 0x032fea0003c00000 */
[----:B------:R-:W-:Y:S05]  /*3ba0*/  BRA `(.L_x_65) ;  /* 0x0000000000087947 */ /* 0x000fea0003800000 */
.L_x_63:
[----:B------:R-:W-:Y:S02]  /*3bb0*/  MOV R2, 0x3bd0 ;  /* 0x00003bd000027802 */ /* 0x000fe40000000f00 */
[----:B-1--45:R-:W-:Y:S05]  /*3bc0*/  CALL.REL.NOINC `($__internal_2_$__cuda_sm10x_tcgen05_guardrail_trap_unallocated_columns_being_dealloced) ;  /* 0x0000005800487944 */ /* 0x032fea0003c00000 */
.L_x_65:
[----:B------:R-:W-:Y:S01]  /*3bd0*/  NOP ;  /* 0x0000000000007918 */ /* 0x000fe20000000000 */
[----:B-1----:R-:W-:Y:S05]  /*3be0*/  EXIT ;  /* 0x000000000000794d */ /* 0x002fea0003800000 */
.L_x_47:
[----:B------:R-:W-:-:S09]  /*3bf0*/  UISETP.NE.OR UP2, UPT, UR8, 0x3, !UP2 ;  /* 0x000000030800788c */ /* 0x000fd2000d745670 */
[----:B------:R-:W-:Y:S05]  /*3c00*/  BRA.U UP2, `(.L_x_66) ;  /* 0x0000001102487547 */ /* 0x000fea000b800000 */
[----:B------:R-:W1:Y:S01]  /*3c10*/  LDC R0, c[0x0][0xb30] ;  /* 0x0002cc00ff007b82 */ /* 0x000e620000000800 */
[----:B------:R-:W2:Y:S01]  /*3c20*/  LDCU.64 UR4, c[0x0][0x888] ;  /* 0x00011100ff0477ac */ /* 0x000ea20008000a00 */
[----:B------:R-:W-:Y:S02]  /*3c30*/  HFMA2 R27, -RZ, RZ, 0, 0 ;  /* 0x00000000ff1b7431 */ /* 0x000fe400000001ff */
[----:B------:R-:W-:Y:S01]  /*3c40*/  IMAD.MOV.U32 R29, RZ, RZ, 0x1 ;  /* 0x00000001ff1d7424 */ /* 0x000fe200078e00ff */
[----:B------:R-:W-:Y:S01]  /*3c50*/  MOV R25, 0x5800 ;  /* 0x0000580000197802 */ /* 0x000fe20000000f00 */
[----:B------:R-:W4:Y:S01]  /*3c60*/  LDCU.64 UR14, c[0x0][0x890] ;  /* 0x00011200ff0e77ac */ /* 0x000f220008000a00 */
[----:B------:R-:W-:Y:S01]  /*3c70*/  IMAD.MOV.U32 R28, RZ, RZ, RZ ;  /* 0x000000ffff1c7224 */ /* 0x000fe200078e00ff */
[----:B------:R-:W3:Y:S01]  /*3c80*/  LDC R19, c[0x0][0x370] ;  /* 0x0000dc00ff137b82 */ /* 0x000ee20000000800 */
[----:B------:R-:W-:Y:S01]  /*3c90*/  UPLOP3.LUT UP1, UPT, UPT, UPT, UPT, 0x40, 0x4 ;  /* 0x000000000004789c */ /* 0x000fe20003f2e870 */
[----:B------:R-:W-:-:S06]  /*3ca0*/  UMOV UR6, URZ ;  /* 0x000000ff00067c82 */ /* 0x000fcc0008000000 */
[----:B------:R-:W3:Y:S01]  /*3cb0*/  LDC R2, c[0x0][0xb0c] ;  /* 0x0002c300ff027b82 */ /* 0x000ee20000000800 */
[----:B--2---:R-:W-:-:S03]  /*3cc0*/  UISETP.NE.U32.AND UP5, UPT, UR4, URZ, UPT ;  /* 0x000000ff0400728c */ /* 0x004fc6000bfa5070 */
[----:B------:R-:W-:Y:S01]  /*3cd0*/  UMOV UR4, 0x400 ;  /* 0x0000040000047882 */ /* 0x000fe20000000000 */
[----:B----4-:R-:W-:-:S03]  /*3ce0*/  UISETP.NE.U32.AND UP6, UPT, UR14, URZ, UPT ;  /* 0x000000ff0e00728c */ /* 0x010fc6000bfc5070 */
[----:B------:R-:W2:Y:S01]  /*3cf0*/  LDC R18, c[0x0][0xb20] ;  /* 0x0002c800ff127b82 */ /* 0x000ea20000000800 */
[----:B-1----:R-:W-:Y:S01]  /*3d00*/  ISETP.NE.AND P1, PT, R0, 0x1, PT ;  /* 0x000000010000780c */ /* 0x002fe20003f25270 */
[----:B------:R-:W-:Y:S02]  /*3d10*/  UISETP.NE.AND.EX UP5, UPT, UR5, URZ, UPT, UP5 ;  /* 0x000000ff0500728c */ /* 0x000fe4000bfa5350 */
[----:B------:R-:W-:Y:S02]  /*3d20*/  ULEA UR4, UR37, UR4, 0x18 ;  /* 0x0000000425047291 */ /* 0x000fe4000f8ec0ff */
[----:B------:R-:W-:Y:S02]  /*3d30*/  UISETP.NE.AND.EX UP6, UPT, UR15, URZ, UPT, UP6 ;  /* 0x000000ff0f00728c */ /* 0x000fe4000bfc5360 */
[----:B------:R-:W1:Y:S08]  /*3d40*/  LDC.64 R30, c[0x0][0x348] ;  /* 0x0000d200ff1e7b82 */ /* 0x000e700000000a00 */
[----:B------:R-:W4:Y:S08]  /*3d50*/  LDC.64 R16, c[0x0][0xb10] ;  /* 0x0002c400ff107b82 */ /* 0x000f300000000a00 */
[----:B------:R-:W1:Y:S08]  /*3d60*/  LDC.64 R6, c[0x0][0xb18] ;  /* 0x0002c600ff067b82 */ /* 0x000e700000000a00 */
[----:B------:R-:W1:Y:S08]  /*3d70*/  LDC.64 R4, c[0x0][0xb28] ;  /* 0x0002ca00ff047b82 */ /* 0x000e700000000a00 */
[----:B--23--:R-:W1:Y:S02]  /*3d80*/  LDC R24, c[0x0][0x374] ;  /* 0x0000dd00ff187b82 */ /* 0x00ce640000000800 */
.L_x_74:
[C---:B------:R-:W-:Y:S02]  /*3d90*/  LEA R0, R28.reuse, UR4, 0x3 ;  /* 0x000000041c007c11 */ /* 0x040fe4000f8e18ff */
[----:B------:R-:W-:Y:S02]  /*3da0*/  SHF.L.U32 R3, R27, 0x1f, RZ ;  /* 0x0000001f1b037819 */ /* 0x000fe400000006ff */
[----:B------:R-:W-:Y:S02]  /*3db0*/  LEA R20, R28, UR4, 0x4 ;  /* 0x000000041c147c11 */ /* 0x000fe4000f8e20ff */
[----:B------:R-:W2:Y:S02]  /*3dc0*/  SYNCS.PHASECHK.TRANS64.TRYWAIT P0, [R0+URZ+0x60], R3 ;  /* 0x00006003000075a7 */ /* 0x000ea400080011ff */
[----:B--2---:R-:W-:Y:S05]  /*3dd0*/  @!P0 BRA `(.L_x_67) ;  /* 0x0000005400148947 */ /* 0x004fea0003800000 */
.L_x_136:
[----:B------:R-:W-:Y:S01]  /*3de0*/  ISETP.GE.AND P0, PT, R108, 0x1, PT ;  /* 0x000000016c00780c */ /* 0x000fe20003f06270 */
[----:B------:R-:W3:Y:S01]  /*3df0*/  LDS.128 R20, [R20+0xf0] ;  /* 0x0000f00014147984 */ /* 0x000ee20000000c00 */
[----:B------:R-:W-:Y:S01]  /*3e00*/  ISETP.NE.U32.AND P3, PT, RZ, UR14, PT ;  /* 0x0000000eff007c0c */ /* 0x000fe2000bf65070 */
[----:B--2---:R-:W-:Y:S03]  /*3e10*/  VIADD R0, R0, 0x70 ;  /* 0x0000007000007836 */ /* 0x004fe60000000000 */
[----:B------:R-:W-:Y:S01]  /*3e20*/  ISETP.NE.AND.EX P3, PT, RZ, UR15, PT, P3 ;  /* 0x0000000fff007c0c */ /* 0x000fe2000bf65330 */
[----:B------:R-:W-:Y:S01]  /*3e30*/  @!PT LDS RZ, [RZ] ;  /* 0x00000000fffff984 */ /* 0x000fe20000000800 */
[----:B------:R-:W-:Y:S01]  /*3e40*/  @!PT LDS RZ, [RZ] ;  /* 0x00000000fffff984 */ /* 0x000fe20000000800 */
[----:B------:R-:W-:Y:S01]  /*3e50*/  @!PT LDS RZ, [RZ] ;  /* 0x00000000fffff984 */ /* 0x000fe20000000800 */
[----:B------:R-:W-:Y:S01]  /*3e60*/  @!PT LDS RZ, [RZ] ;  /* 0x00000000fffff984 */ /* 0x000fe20000000800 */
[----:B------:R2:W-:Y:S06]  /*3e70*/  MEMBAR.ALL.CTA ;  /* 0x0000000000007992 */ /* 0x0005ec0000008000 */
[----:B--2---:R-:W2:Y:S01]  /*3e80*/  FENCE.VIEW.ASYNC.S ;  /* 0x00000000000073c6 */ /* 0x004ea20000000000 */
[----:B------:R-:W-:Y:S04]  /*3e90*/  PRMT R0, RZ, 0x654, R0 ;  /* 0x00000654ff007816 */ /* 0x000fe80000000000 */
[----:B--2---:R2:W-:Y:S01]  /*3ea0*/  SYNCS.ARRIVE.TRANS64.RED.A1T0 RZ, [R0+URZ], RZ ;  /* 0x000000ff00ff79a7 */ /* 0x0045e200081004ff */
[----:B---3--:R-:W-:Y:S11]  /*3eb0*/  LOP3.LUT P4, RZ, R22, 0x1, RZ, 0xc0, !PT ;  /* 0x0000000116ff7812 */ /* 0x008ff6000788c0ff */
[----:B------:R-:W-:Y:S02]  /*3ec0*/  @!UPT UIADD3 URZ, UPT, UPT, URZ, URZ, URZ ;  /* 0x000000fffffff290 */ /* 0x000fe4000fffe0ff */
[----:B------:R-:W-:Y:S02]  /*3ed0*/  @P4 MOV R13, R20 ;  /* 0x00000014000d4202 */ /* 0x000fe40000000f00 */
[----:B------:R-:W-:Y:S01]  /*3ee0*/  @P4 LOP3.LUT R8, R21, 0xffff, RZ, 0xc0, !PT ;  /* 0x0000ffff15084812 */ /* 0x000fe200078ec0ff */
[----:B--2---:R-:W-:Y:S06]  /*3ef0*/  @!P0 BRA `(.L_x_68) ;  /* 0x0000000000a48947 */ /* 0x004fec0003800000 */
[----:B-1----:R-:W-:Y:S01]  /*3f00*/  IMAD.HI.U32 R33, R24, R7, RZ ;  /* 0x0000000718217227 */ /* 0x002fe200078e00ff */
[----:B------:R-:W-:Y:S02]  /*3f10*/  ISETP.NE.AND P0, PT, R6, 0x1, PT ;  /* 0x000000010600780c */ /* 0x000fe40003f05270 */
[----:B------:R-:W-:Y:S01]  /*3f20*/  ISETP.NE.AND P2, PT, R108, 0x1, PT ;  /* 0x000000016c00780c */ /* 0x000fe20003f45270 */
[----:B----4-:R-:W-:Y:S01]  /*3f30*/  IMAD.HI.U32 R32, R19, R16, RZ ;  /* 0x0000001013207227 */ /* 0x010fe200078e00ff */
[----:B------:R-:W-:Y:S02]  /*3f40*/  SHF.R.U32.HI R33, RZ, R18, R33 ;  /* 0x00000012ff217219 */ /* 0x000fe40000011621 */
[----:B------:R-:W-:Y:S01]  /*3f50*/  ISETP.NE.AND P5, PT, R2, 0x1, PT ;  /* 0x000000010200780c */ /* 0x000fe20003fa5270 */
[----:B------:R-:W-:Y:S01]  /*3f60*/  IMAD.HI.U32 R34, R13, R16, RZ ;  /* 0x000000100d227227 */ /* 0x000fe200078e00ff */
[----:B------:R-:W-:Y:S02]  /*3f70*/  SHF.R.U32.HI R32, RZ, R17, R32 ;  /* 0x00000011ff207219 */ /* 0x000fe40000011620 */
[----:B------:R-:W-:Y:S01]  /*3f80*/  SEL R3, R24, R33, !P0 ;  /* 0x0000002118037207 */ /* 0x000fe20004000000 */
[C---:B------:R-:W-:Y:S01]  /*3f90*/  IMAD.HI.U32 R33, R8.reuse, R7, RZ ;  /* 0x0000000708217227 */ /* 0x040fe200078e00ff */
[----:B------:R-:W-:Y:S02]  /*3fa0*/  SEL R11, R19, R32, !P5 ;  /* 0x00000020130b7207 */ /* 0x000fe40006800000 */
[----:B------:R-:W-:Y:S01]  /*3fb0*/  SHF.R.U32.HI R34, RZ, R17, R34 ;  /* 0x00000011ff227219 */ /* 0x000fe20000011622 */
[----:B------:R-:W-:Y:S01]  /*3fc0*/  IMAD.HI.U32 R36, R3, R4, RZ ;  /* 0x0000000403247227 */ /* 0x000fe200078e00ff */
[----:B------:R-:W-:Y:S03]  /*3fd0*/  SHF.R.U32.HI R33, RZ, R18, R33 ;  /* 0x00000012ff217219 */ /* 0x000fe60000011621 */
[----:B------:R-:W-:Y:S01]  /*3fe0*/  IMAD.HI.U32 R32, R11, R4, RZ ;  /* 0x000000040b207227 */ /* 0x000fe200078e00ff */
[----:B------:R-:W-:Y:S02]  /*3ff0*/  @P2 SHF.R.U32.HI R3, RZ, R5, R36 ;  /* 0x00000005ff032219 */ /* 0x000fe40000011624 */
[----:B------:R-:W-:Y:S02]  /*4000*/  SEL R9, R8, R33, !P0 ;  /* 0x0000002108097207 */ /* 0x000fe40004000000 */
[----:B------:R-:W-:Y:S01]  /*4010*/  @P2 SHF.R.U32.HI R11, RZ, R5, R32 ;  /* 0x00000005ff0b2219 */ /* 0x000fe20000011620 */
[C---:B------:R-:W-:Y:S01]  /*4020*/  IMAD R10, R108.reuse, R3, RZ ;  /* 0x000000036c0a7224 */ /* 0x040fe200078e02ff */
[----:B------:R-:W-:Y:S01]  /*4030*/  SEL R3, R13, R34, !P5 ;  /* 0x000000220d037207 */ /* 0x000fe20006800000 */
[C---:B------:R-:W-:Y:S03]  /*4040*/  IMAD.HI.U32 R14, R9.reuse, R4, RZ ;  /* 0x00000004090e7227 */ /* 0x040fe600078e00ff */
[----:B------:R-:W-:Y:S01]  /*4050*/  ISETP.GE.AND P0, PT, R9, R10, PT ;  /* 0x0000000a0900720c */ /* 0x000fe20003f06270 */
[C---:B------:R-:W-:Y:S01]  /*4060*/  IMAD R12, R108.reuse, R11, RZ ;  /* 0x0000000b6c0c7224 */ /* 0x040fe200078e02ff */
[-C--:B------:R-:W-:Y:S04]  /*4070*/  SHF.R.U32.HI R14, RZ, R5.reuse, R14 ;  /* 0x00000005ff0e7219 */ /* 0x080fe8000001160e */
[----:B------:R-:W-:Y:S02]  /*4080*/  ISETP.GE.OR P0, PT, R3, R12, P0 ;  /* 0x0000000c0300720c */ /* 0x000fe40000706670 */
[----:B------:R-:W-:Y:S05]  /*4090*/  SEL R15, R9, R14, !P2 ;  /* 0x0000000e090f7207 */ /* 0x000fea0005000000 */
[----:B------:R-:W-:Y:S04]  /*40a0*/  IMAD.MOV R14, RZ, RZ, -R15 ;  /* 0x000000ffff0e7224 */ /* 0x000fe800078e0a0f */
[----:B------:R-:W-:Y:S02]  /*40b0*/  IMAD R14, R108, R14, R9 ;  /* 0x0000000e6c0e7224 */ /* 0x000fe400078e0209 */
[C---:B------:R-:W-:Y:S05]  /*40c0*/  @!P0 IMAD.HI.U32 R10, R3.reuse, R4, RZ ;  /* 0x00000004030a8227 */ /* 0x040fea00078e00ff */
[----:B------:R-:W-:Y:S04]  /*40d0*/  @!P0 SHF.R.U32.HI R10, RZ, R5, R10 ;  /* 0x00000005ff0a8219 */ /* 0x000fe8000001160a */
[----:B------:R-:W-:Y:S01]  /*40e0*/  @!P0 SEL R0, R3, R10, !P2 ;  /* 0x0000000a03008207 */ /* 0x000fe20005000000 */
[----:B------:R-:W-:Y:S03]  /*40f0*/  IMAD.MOV R10, RZ, RZ, -R3 ;  /* 0x000000ffff0a7224 */ /* 0x000fe600078e0a03 */
[----:B------:R-:W-:Y:S01]  /*4100*/  @!P0 IADD3 R15, PT, PT, R15, -R0, RZ ;  /* 0x800000000f0f8210 */ /* 0x000fe20007ffe0ff */
[----:B------:R-:W-:Y:S01]  /*4110*/  @!P0 IMAD R0, R11, R14, R0 ;  /* 0x0000000e0b008224 */ /* 0x000fe200078e0200 */
[----:B------:R-:W-:Y:S01]  /*4120*/  IADD3 R11, PT, PT, -R9, RZ, RZ ;  /* 0x000000ff090b7210 */ /* 0x000fe20007ffe1ff */
[----:B------:R-:W-:Y:S02]  /*4130*/  IMAD R13, R2, R10, R13 ;  /* 0x0000000a020d7224 */ /* 0x000fe400078e020d */
[----:B------:R-:W-:Y:S02]  /*4140*/  @!P0 IMAD R9, R15, R108, R3 ;  /* 0x0000006c0f098224 */ /* 0x000fe400078e0203 */
[----:B------:R-:W-:Y:S02]  /*4150*/  @!P0 IMAD.MOV.U32 R3, RZ, RZ, R0 ;  /* 0x000000ffff038224 */ /* 0x000fe400078e0000 */
[----:B------:R-:W-:Y:S02]  /*4160*/  IMAD R8, R6, R11, R8 ;  /* 0x0000000b06087224 */ /* 0x000fe400078e0208 */
[----:B------:R-:W-:Y:S02]  /*4170*/  IMAD R13, R3, R2, R13 ;  /* 0x00000002030d7224 */ /* 0x000fe400078e020d */
[----:B------:R-:W-:Y:S02]  /*4180*/  IMAD R8, R9, R6, R8 ;  /* 0x0000000609087224 */ /* 0x000fe400078e0208 */
.L_x_68:
[----:B------:R-:W-:Y:S05]  /*4190*/  BRA.U UP1, `(.L_x_69) ;  /* 0x0000000101107547 */ /* 0x000fea000b800000 */
[----:B------:R-:W-:Y:S04]  /*41a0*/  MOV R0, UR7 ;  /* 0x0000000700007c02 */ /* 0x000fe80008000f00 */
[----:B------:R-:W-:Y:S04]  /*41b0*/  SHF.L.U32 R3, R0, 0x1f, RZ ;  /* 0x0000001f00037819 */ /* 0x000fe800000006ff */
[----:B------:R-:W2:Y:S02]  /*41c0*/  SYNCS.PHASECHK.TRANS64.TRYWAIT P0, [UR4+0x58], R3 ;  /* 0x00005803ff0075a7 */ /* 0x000ea40008001104 */
[----:B--2---:R-:W-:Y:S05]  /*41d0*/  @!P0 BRA `(.L_x_70) ;  /* 0x0000005000288947 */ /* 0x004fea0003800000 */
.L_x_69:
[----:B------:R-:W-:Y:S05]  /*41e0*/  BRA.U !UP6, `(.L_x_71) ;  /* 0x000000010e347547 */ /* 0x000fea000b800000 */
[----:B------:R-:W-:Y:S01]  /*41f0*/  UPLOP3.LUT UP0, UPT, UPT, UPT, UP5, 0x80, 0x8 ;  /* 0x000000000008789c */ /* 0x000fe20003f0f050 */
[----:B--2---:R-:W-:Y:S02]  /*4200*/  HFMA2 R0, -RZ, RZ, 0, 5.9604644775390625e-08 ;  /* 0x00000001ff007431 */ /* 0x004fe400000001ff */
[----:B------:R-:W-:Y:S03]  /*4210*/  IMAD.MOV.U32 R230, RZ, RZ, 0x1 ;  /* 0x00000001ffe67424 */ /* 0x000fe600078e00ff */
[----:B------:R-:W-:Y:S05]  /*4220*/  PLOP3.LUT P0, PT, PT, PT, UP0, 0x80, 0x8 ;  /* 0x000000000008781c */ /* 0x000fea0003f0f008 */
[----:B------:R-:W2:Y:S01]  /*4230*/  @UP0 LDCU.64 UR8, c[0x0][0x888] ;  /* 0x00011100ff0807ac */ /* 0x000ea20008000a00 */
[----:B------:R-:W-:Y:S07]  /*4240*/  @UP0 UIMAD UR5, UR36, UR14, URZ ;  /* 0x0000000e240502a4 */ /* 0x000fee000f8e02ff */
[----:B------:R-:W-:Y:S01]  /*4250*/  @!P0 PRMT R230, R0, 0x7610, R230 ;  /* 0x0000761000e68816 */ /* 0x000fe200000000e6 */
[----:B--2---:R-:W-:Y:S03]  /*4260*/  @UP0 UIMAD.WIDE UR8, UR5, 0x4, UR8 ;  /* 0x00000004050808a5 */ /* 0x004fe6000f8e0208 */
[----:B------:R-:W2:Y:S03]  /*4270*/  @!UP0 LDCU UR5, c[0x0][0x880] ;  /* 0x00011000ff0587ac */ /* 0x000ea60008000800 */
[----:B------:R-:W-:Y:S01]  /*4280*/  IMAD.U32 R10, RZ, RZ, UR8 ;  /* 0x00000008ff0a7e24 */ /* 0x000fe2000f8e00ff */
[----:B------:R-:W-:Y:S05]  /*4290*/  MOV R11, UR9 ;  /* 0x00000009000b7c02 */ /* 0x000fea0008000f00 */
[----:B-----5:R3:W5:Y:S02]  /*42a0*/  @P0 LDG.E R117, desc[UR46][R10.64] ;  /* 0x0000002e0a750981 */ /* 0x020764000c1e1900 */
[----:B--23--:R-:W-:Y:S07]  /*42b0*/  @!P0 IMAD.U32 R117, RZ, RZ, UR5 ;  /* 0x00000005ff758e24 */ /* 0x00cfee000f8e00ff */
.L_x_71:
[----:B-----5:R-:W-:Y:S01]  /*42c0*/  @!P3 FSETP.EQ.AND P2, PT, R117, RZ, PT ;  /* 0x000000ff7500b20b */ /* 0x020fe20003f42000 */
[----:B------:R-:W-:Y:S01]  /*42d0*/  @!UPT UIADD3 URZ, UPT, UPT, URZ, URZ, URZ ;  /* 0x000000fffffff290 */ /* 0x000fe2000fffe0ff */
[----:B------:R-:W-:Y:S11]  /*42e0*/  @!P3 BRA `(.L_x_72) ;  /* 0x000000000014b947 */ /* 0x000ff60003800000 */
[----:B------:R-:W-:Y:S02]  /*42f0*/  LOP3.LUT P0, RZ, R230, 0xff, RZ, 0xc0, !PT ;  /* 0x000000ffe6ff7812 */ /* 0x000fe4000780c0ff */
[----:B------:R-:W-:Y:S04]  /*4300*/  PLOP3.LUT P2, PT, PT, PT, UP0, 0x80, 0x8 ;  /* 0x000000000008781c */ /* 0x000fe80003f4f008 */
[----:B------:R-:W-:Y:S07]  /*4310*/  PLOP3.LUT P2, PT, P2, PT, PT, 0x8, 0x80 ;  /* 0x000000000080781c */ /* 0x000fee000174e170 */
[----:B------:R-:W-:Y:S11]  /*4320*/  @P0 FSETP.EQ.AND P2, PT, R117, RZ, PT ;  /* 0x000000ff7500020b */ /* 0x000ff60003f42000 */
[----:B------:R-:W-:Y:S02]  /*4330*/  @!UPT UIADD3 URZ, UPT, UPT, URZ, URZ, URZ ;  /* 0x000000fffffff290 */ /* 0x000fe4000fffe0ff */
.L_x_72:
[----:B------:R-:W3:Y:S01]  /*4340*/  LDC.64 R14, c[0x0][0xb10] ;  /* 0x0002c400ff0e7b82 */ /* 0x000ee20000000a00 */
[----:B------:R-:W-:Y:S01]  /*4350*/  ULEA UR13, UR6, UR4, 0x3 ;  /* 0x00000004060d7291 */ /* 0x000fe2000f8e18ff */
[----:B------:R-:W-:Y:S01]  /*4360*/  SHF.L.U32 R12, R29, 0x1f, RZ ;  /* 0x0000001f1d0c7819 */ /* 0x000fe200000006ff */
[----:B------:R-:W-:Y:S01]  /*4370*/  VIADD R28, R28, 0x1 ;  /* 0x000000011c1c7836 */ /* 0x000fe20000000000 */
[----:B------:R-:W-:Y:S04]  /*4380*/  @P4 SHF.R.U32.HI R26, RZ, 0x10, R21 ;  /* 0x00000010ff1a4819 */ /* 0x000fe80000011615 */
[----:B------:R-:W5:Y:S02]  /*4390*/  LDC.64 R10, c[0x0][0xb18] ;  /* 0x0002c600ff0a7b82 */ /* 0x000f640000000a00 */
[----:B------:R-:W1:Y:S01]  /*43a0*/  SYNCS.PHASECHK.TRANS64.TRYWAIT P5, [UR13+0x40], R12 ;  /* 0x0000400cff0075a7 */ /* 0x000e6200080a110d */
[----:B---3--:R-:W-:Y:S05]  /*43b0*/  @!P1 IMAD.HI.U32 R14, R13, R14, RZ ;  /* 0x0000000e0d0e9227 */ /* 0x008fea00078e00ff */
[----:B--2---:R-:W2:Y:S01]  /*43c0*/  @!P1 LDC R0, c[0x0][0xb20] ;  /* 0x0002c800ff009b82 */ /* 0x004ea20000000800 */
[----:B------:R-:W-:Y:S01]  /*43d0*/  @!P1 SHF.R.U32.HI R14, RZ, R15, R14 ;  /* 0x0000000fff0e9219 */ /* 0x000fe2000001160e */
[----:B-----5:R-:W-:Y:S01]  /*43e0*/  @!P1 IMAD.HI.U32 R11, R8, R11, RZ ;  /* 0x0000000b080b9227 */ /* 0x020fe200078e00ff */
[----:B------:R-:W-:Y:S05]  /*43f0*/  @!P1 ISETP.NE.AND P0, PT, R10, 0x1, PT ;  /* 0x000000010a00980c */ /* 0x000fea0003f05270 */
[----:B------:R-:W3:Y:S01]  /*4400*/  @!P1 LDC R3, c[0x0][0xb0c] ;  /* 0x0002c300ff039b82 */ /* 0x000ee20000000800 */
[----:B--2---:R-:W-:Y:S02]  /*4410*/  @!P1 SHF.R.U32.HI R9, RZ, R0, R11 ;  /* 0x00000000ff099219 */ /* 0x004fe4000001160b */
[----:B---3--:R-:W-:Y:S02]  /*4420*/  @!P1 ISETP.NE.AND P3, PT, R3, 0x1, PT ;  /* 0x000000010300980c */ /* 0x008fe40003f65270 */
[----:B------:R-:W-:Y:S02]  /*4430*/  @!P1 SEL R9, R8, R9, !P0 ;  /* 0x0000000908099207 */ /* 0x000fe40004000000 */
[----:B------:R-:W-:Y:S02]  /*4440*/  ELECT P0, URZ, PT ;  /* 0x0000000000ff782f */ /* 0x000fe40003800000 */
[----:B------:R-:W-:Y:S05]  /*4450*/  @!P1 SEL R14, R13, R14, !P3 ;  /* 0x0000000e0d0e9207 */ /* 0x000fea0005800000 */
[----:B------:R-:W-:Y:S02]  /*4460*/  @!P1 IMAD.IADD R0, R9, 0x1, -R14 ;  /* 0x0000000109009824 */ /* 0x000fe400078e0a0e */
[----:B------:R-:W-:Y:S02]  /*4470*/  @!P1 IMAD.IADD R9, R14, 0x1, -R9 ;  /* 0x000000010e099824 */ /* 0x000fe400078e0a09 */
[----:B------:R-:W-:Y:S02]  /*4480*/  @!P1 IMAD R13, R0, R3, R13 ;  /* 0x00000003000d9224 */ /* 0x000fe400078e020d */
[----:B------:R-:W-:Y:S01]  /*4490*/  @!P1 IMAD R8, R9, R10, R8 ;  /* 0x0000000a09089224 */ /* 0x000fe200078e0208 */
[----:B-1----:R-:W-:Y:S06]  /*44a0*/  @!P5 BRA `(.L_x_73) ;  /* 0x0000004c008cd947 */ /* 0x002fec0003800000 */
.L_x_139:
[----:B------:R-:W-:Y:S01]  /*44b0*/  UIADD3 UR65, UPT, UPT, UR13, 0x30, URZ ;  /* 0x000000300d417890 */ /* 0x000fe2000fffe0ff */
[----:B------:R-:W-:Y:S01]  /*44c0*/  PLOP3.LUT P0, PT, P2, P0, PT, 0xf2, 0x2f ;  /* 0x00000000002f781c */ /* 0x000fe20001701e72 */
[----:B------:R-:W-:Y:S01]  /*44d0*/  UMOV UR22, 0x0 ;  /* 0x0000000000167882 */ /* 0x000fe20000000000 */
[----:B------:R-:W-:Y:S01]  /*44e0*/  UMOV UR23, 0x10000000 ;  /* 0x1000000000177882 */ /* 0x000fe20000000000 */
[----:B------:R-:W-:Y:S01]  /*44f0*/  UMOV UR76, UR36 ;  /* 0x00000024004c7c82 */ /* 0x000fe20008000000 */
        /* <DEDUP_REMOVED lines=9> */
[----:B-1----:R-:W-:Y:S01]  /*4590*/  @!P0 IADD3 R3, P2, PT, R30, 0x580, RZ ;  /* 0x000005801e038810 */ /* 0x002fe20007f5e0ff */
[----:B------:R-:W-:Y:S01]  /*45a0*/  @!P0 IMAD R219, R219, 0xb0, RZ ;  /* 0x000000b0dbdb8824 */ /* 0x000fe200078e02ff */
[----:B------:R-:W-:Y:S01]  /*45b0*/  VOTEU.ALL UP1, P0 ;  /* 0x0000000000ff7886 */ /* 0x000fe20000020000 */
[----:B------:R-:W-:Y:S01]  /*45c0*/  @!P0 IMAD.SHL.U32 R229, R229, 0x40, RZ ;  /* 0x00000040e5e58824 */ /* 0x000fe200078e00ff */
[----:B------:R-:W-:Y:S01]  /*45d0*/  @!P0 R2UR UR9, R3 ;  /* 0x00000000030982ca */ /* 0x000fe200000e0000 */
[----:B------:R-:W-:Y:S01]  /*45e0*/  @!P0 IMAD.X R0, RZ, RZ, R31, P2 ;  /* 0x000000ffff008224 */ /* 0x000fe200010e061f */
[----:B------:R-:W-:Y:S01]  /*45f0*/  @!P0 R2UR UR10, R219 ;  /* 0x00000000db0a82ca */ /* 0x000fe200000e0000 */
[----:B------:R-:W-:Y:S01]  /*4600*/  VOTEU.ALL UP4, P0 ;  /* 0x0000000000ff7886 */ /* 0x000fe20000080000 */
[----:B------:R-:W-:Y:S01]  /*4610*/  @!P0 R2UR UR5, R229 ;  /* 0x00000000e50582ca */ /* 0x000fe200000e0000 */
[----:B------:R-:W-:Y:S01]  /*4620*/  VOTEU.ALL UP3, P0 ;  /* 0x0000000000ff7886 */ /* 0x000fe20000060000 */
[----:B------:R-:W-:Y:S01]  /*4630*/  @!P0 R2UR UR8, R0 ;  /* 0x00000000000882ca */ /* 0x000fe200000e0000 */
[----:B------:R-:W-:Y:S01]  /*4640*/  IMAD.U32 R0, RZ, RZ, UR36 ;  /* 0x00000024ff007e24 */ /* 0x000fe2000f8e00ff */
[----:B------:R-:W-:Y:S01]  /*4650*/  MOV.SPILL R10, UR68 ;  /* 0x00000044000a7c02 */ /* 0x000fe20009000f00 */
[----:B------:R-:W-:Y:S01]  /*4660*/  VOTEU.ALL UP2, P0 ;  /* 0x0000000000ff7886 */ /* 0x000fe20000040000 */
[----:B------:R-:W-:Y:S02]  /*4670*/  IMAD.IADD R219, R8, 0x1, R218 ;  /* 0x0000000108db7824 */ /* 0x000fe400078e02da */
[----:B------:R-:W-:Y:S01]  /*4680*/  R2UR UR68, R0 ;  /* 0x00000000004472ca */ /* 0x000fe200000e0000 */
[----:B------:R-:W-:Y:S01]  /*4690*/  IMAD.U32 R14, RZ, RZ, UR9 ;  /* 0x00000009ff0e7e24 */ /* 0x000fe2000f8e00ff */
[----:B------:R-:W-:Y:S01]  /*46a0*/  MOV.SPILL R0, UR60 ;  /* 0x0000003c00007c02 */ /* 0x000fe20009000f00 */
[----:B------:R-:W-:Y:S01]  /*46b0*/  IMAD.U32 R3, RZ, RZ, UR10 ;  /* 0x0000000aff037e24 */ /* 0x000fe2000f8e00ff */
[----:B------:R-:W-:Y:S01]  /*46c0*/  UMOV UR9, UR65 ;  /* 0x0000004100097c82 */ /* 0x000fe20008000000 */
[----:B------:R-:W-:Y:S01]  /*46d0*/  IMAD.U32 R9, RZ, RZ, UR5 ;  /* 0x00000005ff097e24 */ /* 0x000fe2000f8e00ff */
[----:B------:R-:W-:Y:S01]  /*46e0*/  UMOV UR5, UR36 ;  /* 0x0000002400057c82 */ /* 0x000fe20008000000 */
[----:B------:R-:W-:Y:S01]  /*46f0*/  IMAD.U32 R15, RZ, RZ, UR8 ;  /* 0x00000008ff0f7e24 */ /* 0x000fe2000f8e00ff */
[----:B------:R-:W-:Y:S01]  /*4700*/  R2UR UR66, R3 ;  /* 0x00000000034272ca */ /* 0x000fe200000e0000 */
[----:B------:R-:W-:Y:S01]  /*4710*/  UMOV UR60, UR5 ;  /* 0x00000005003c7c82 */ /* 0x000fe20008000000 */
[----:B------:R-:W-:Y:S01]  /*4720*/  R2UR UR67, R9 ;  /* 0x00000000094372ca */ /* 0x000fe200000e0000 */
[----:B------:R-:W-:Y:S01]  /*4730*/  @!UP4 UIMAD UR5, UR6, 0x5800, UR4 ;  /* 0x000058000605c8a4 */ /* 0x000fe2000f8e0204 */
[----:B------:R-:W-:Y:S01]  /*4740*/  @!P0 R2UR UR30, R14 ;  /* 0x000000000e1e82ca */ /* 0x000fe200000e0000 */
[----:B------:R-:W-:Y:S01]  /*4750*/  UMOV UR49, UR9 ;  /* 0x0000000900317c82 */ /* 0x000fe20008000000 */
[----:B------:R-:W-:Y:S01]  /*4760*/  @!P0 R2UR UR31, R15 ;  /* 0x000000000f1f82ca */ /* 0x000fe200000e0000 */
[----:B------:R-:W-:Y:S01]  /*4770*/  @!UP4 UIADD3 UR64, UPT, UPT, UR5, 0x200, URZ ;  /* 0x000002000540c890 */ /* 0x000fe2000fffe0ff */
[----:B------:R-:W-:Y:S01]  /*4780*/  IMAD.IADD R229, R13, 0x1, R228 ;  /* 0x000000010de57824 */ /* 0x000fe200078e02e4 */
[----:B------:R-:W-:Y:S02]  /*4790*/  @!UP4 UIADD3 UR56, UPT, UPT, UR5, 0xa00, URZ ;  /* 0x00000a000538c890 */ /* 0x000fe4000fffe0ff */
[----:B------:R-:W-:Y:S02]  /*47a0*/  @!UP4 UIADD3 UR72, UPT, UPT, UR5, 0x1200, URZ ;  /* 0x000012000548c890 */ /* 0x000fe4000fffe0ff */
[----:B------:R-:W-:Y:S02]  /*47b0*/  @!UP4 UIADD3 UR58, UPT, UPT, UR66, 0x10, URZ ;  /* 0x00000010423ac890 */ /* 0x000fe4000fffe0ff */
[----:B------:R-:W-:Y:S01]  /*47c0*/  UMOV UR11, UR67 ;  /* 0x00000043000b7c82 */ /* 0x000fe20008000000 */
[----:B------:R-:W-:Y:S01]  /*47d0*/  @!UP4 UIADD3 UR48, UPT, UPT, UR5, 0x2a00, URZ ;  /* 0x00002a000530c890 */ /* 0x000fe2000fffe0ff */
[----:B------:R-:W-:Y:S02]  /*47e0*/  UMOV UR59, UR11 ;  /* 0x0000000b003b7c82 */ /* 0x000fe40008000000 */
[----:B------:R1:W-:Y:S01]  /*47f0*/  @!UP1 UTMALDG.3D [UR64], [UR30], desc[UR22] ;  /* 0x000016401e0095b4 */ /* 0x0003e20008011000 */
[----:B------:R-:W-:Y:S01]  /*4800*/  UMOV UR75, UR11 ;  /* 0x0000000b004b7c82 */ /* 0x000fe20008000000 */
[----:B------:R-:W-:Y:S01]  /*4810*/  VOTEU.ALL UP1, P0 ;  /* 0x0000000000ff7886 */ /* 0x000fe20000020000 */
[----:B------:R-:W-:Y:S01]  /*4820*/  UMOV UR51, UR11 ;  /* 0x0000000b00337c82 */ /* 0x000fe20008000000 */
[----:B------:R-:W-:Y:S01]  /*4830*/  @!UP4 UIADD3 UR40, UPT, UPT, UR5, 0x3200, URZ ;  /* 0x000032000528c890 */ /* 0x000fe2000fffe0ff */
[----:B------:R-:W-:Y:S01]  /*4840*/  UMOV UR41, UR9 ;  /* 0x0000000900297c82 */ /* 0x000fe20008000000 */
[----:B------:R-:W-:Y:S01]  /*4850*/  UMOV UR43, UR11 ;  /* 0x0000000b002b7c82 */ /* 0x000fe20008000000 */
[----:B------:R2:W-:Y:S01]  /*4860*/  @!UP3 UTMALDG.3D [UR56], [UR30], desc[UR22] ;  /* 0x000016381e00b5b4 */ /* 0x0005e20008011000 */
[----:B------:R-:W-:Y:S01]  /*4870*/  UMOV UR8, UR66 ;  /* 0x0000004200087c82 */ /* 0x000fe20008000000 */
[----:B------:R-:W-:Y:S01]  /*4880*/  VOTEU.ALL UP3, P0 ;  /* 0x0000000000ff7886 */ /* 0x000fe20000060000 */
[----:B------:R-:W-:Y:S02]  /*4890*/  @!UP4 UIADD3 UR74, UPT, UPT, UR8, 0x20, URZ ;  /* 0x00000020084ac890 */ /* 0x000fe4000fffe0ff */
[----:B------:R-:W-:Y:S02]  /*48a0*/  @!UP4 UIADD3 UR50, UPT, UPT, UR8, 0x50, URZ ;  /* 0x000000500832c890 */ /* 0x000fe4000fffe0ff */
[----:B------:R-:W-:Y:S02]  /*48b0*/  @!UP4 UIADD3 UR42, UPT, UPT, UR8, 0x60, URZ ;  /* 0x00000060082ac890 */ /* 0x000fe4000fffe0ff */
[----:B------:R-:W-:Y:S02]  /*48c0*/  @!UP4 UIADD3 UR34, UPT, UPT, UR8, 0x70, URZ ;  /* 0x000000700822c890 */ /* 0x000fe4000fffe0ff */
[----:B------:R-:W-:Y:S01]  /*48d0*/  @!UP4 UIADD3 UR32, UPT, UPT, UR5, 0x3a00, URZ ;  /* 0x00003a000520c890 */ /* 0x000fe2000fffe0ff */
[----:B------:R-:W-:Y:S01]  /*48e0*/  @!UP2 UTMALDG.3D [UR72], [UR30], desc[UR22] ;  /* 0x000016481e00a5b4 */ /* 0x000fe20008011000 */
[----:B------:R-:W-:Y:S01]  /*48f0*/  VOTEU.ALL UP2, P0 ;  /* 0x0000000000ff7886 */ /* 0x000fe20000040000 */
[----:B------:R-:W-:Y:S01]  /*4900*/  UMOV UR33, UR9 ;  /* 0x0000000900217c82 */ /* 0x000fe20008000000 */
[----:B------:R-:W-:Y:S01]  /*4910*/  UMOV UR35, UR11 ;  /* 0x0000000b00237c82 */ /* 0x000fe20008000000 */
[----:B------:R-:W-:Y:S02]  /*4920*/  @!UP4 UIADD3 UR26, UPT, UPT, UR8, 0x80, URZ ;  /* 0x00000080081ac890 */ /* 0x000fe4000fffe0ff */
[----:B------:R-:W-:Y:S01]  /*4930*/  @!UP4 UIADD3 UR24, UPT, UPT, UR5, 0x4200, URZ ;  /* 0x000042000518c890 */ /* 0x000fe2000fffe0ff */
[----:B------:R-:W-:Y:S01]  /*4940*/  UMOV UR25, UR9 ;  /* 0x0000000900197c82 */ /* 0x000fe20008000000 */
[----:B------:R-:W-:Y:S01]  /*4950*/  UMOV UR27, UR11 ;  /* 0x0000000b001b7c82 */ /* 0x000fe20008000000 */
[----:B------:R-:W-:Y:S02]  /*4960*/  @!UP4 UIADD3 UR18, UPT, UPT, UR8, 0x90, URZ ;  /* 0x000000900812c890 */ /* 0x000fe4000fffe0ff */
[----:B------:R-:W-:Y:S02]  /*4970*/  @!UP4 UIADD3 UR16, UPT, UPT, UR5, 0x4a00, URZ ;  /* 0x00004a000510c890 */ /* 0x000fe4000fffe0ff */
[----:B------:R-:W-:Y:S01]  /*4980*/  @!UP4 UIADD3 UR10, UPT, UPT, UR8, 0xa0, URZ ;  /* 0x000000a0080ac890 */ /* 0x000fe2000fffe0ff */
[----:B------:R-:W-:Y:S01]  /*4990*/  UMOV UR17, UR9 ;  /* 0x0000000900117c82 */ /* 0x000fe20008000000 */
[----:B------:R-:W-:Y:S01]  /*49a0*/  UMOV UR19, UR11 ;  /* 0x0000000b00137c82 */ /* 0x000fe20008000000 */
[----:B------:R-:W-:Y:S01]  /*49b0*/  UPRMT UR21, UR37, 0x654, UR9 ;  /* 0x0000065425157896 */ /* 0x000fe20008000009 */
[----:B-1----:R-:W-:Y:S01]  /*49c0*/  R2UR.FILL UR68, R10 ;  /* 0x000000000a4472ca */ /* 0x002fe200004e0000 */
[----:B------:R-:W-:Y:S02]  /*49d0*/  @!UP4 UIADD3 UR66, UPT, UPT, UR8, 0x30, URZ ;  /* 0x000000300842c890 */ /* 0x000fe4000fffe0ff */
[----:B------:R-:W-:Y:S01]  /*49e0*/  @!UP4 UIADD3 UR64, UPT, UPT, UR5, 0x1a00, URZ ;  /* 0x00001a000540c890 */ /* 0x000fe2000fffe0ff */
[----:B------:R-:W-:Y:S01]  /*49f0*/  UMOV UR65, UR9 ;  /* 0x0000000900417c82 */ /* 0x000fe20008000000 */
[----:B------:R-:W-:Y:S01]  /*4a00*/  UMOV UR67, UR11 ;  /* 0x0000000b00437c82 */ /* 0x000fe20008000000 */
[----:B--2---:R-:W-:Y:S01]  /*4a10*/  R2UR.FILL UR60, R0 ;  /* 0x00000000003c72ca */ /* 0x004fe200004e0000 */
[----:B------:R-:W-:Y:S02]  /*4a20*/  @!UP4 UIADD3 UR58, UPT, UPT, UR8, 0x40, URZ ;  /* 0x00000040083ac890 */ /* 0x000fe4000fffe0ff */
[----:B------:R-:W-:Y:S04]  /*4a30*/  @!UP4 UIADD3 UR56, UPT, UPT, UR5, 0x2200, URZ ;  /* 0x000022000538c890 */ /* 0x000fe8000fffe0ff */
[----:B------:R-:W-:Y:S01]  /*4a40*/  @!UP1 UTMALDG.3D [UR64], [UR30], desc[UR22] ;  /* 0x000016401e0095b4 */ /* 0x000fe20008011000 */
[----:B------:R-:W-:Y:S01]  /*4a50*/  UMOV UR57, UR9 ;  /* 0x0000000900397c82 */ /* 0x000fe20008000000 */
[----:B------:R-:W-:Y:S01]  /*4a60*/  VOTEU.ALL UP1, P0 ;  /* 0x0000000000ff7886 */ /* 0x000fe20000020000 */
[----:B------:R-:W-:Y:S03]  /*4a70*/  @!UP4 UIADD3 UR8, UPT, UPT, UR5, 0x5200, URZ ;  /* 0x000052000508c890 */ /* 0x000fe6000fffe0ff */
[----:B------:R-:W-:Y:S01]  /*4a80*/  @!UP3 UTMALDG.3D [UR56], [UR30], desc[UR22] ;  /* 0x000016381e00b5b4 */ /* 0x000fe20008011000 */
[----:B------:R-:W-:Y:S01]  /*4a90*/  VOTEU.ALL UP3, P0 ;  /* 0x0000000000ff7886 */ /* 0x000fe20000060000 */
[----:B------:R-:W-:Y:S01]  /*4aa0*/  @!UP2 UTMALDG.3D [UR48], [UR30], desc[UR22] ;  /* 0x000016301e00a5b4 */ /* 0x000fe20008011000 */
[----:B------:R-:W-:Y:S01]  /*4ab0*/  VOTEU.ALL UP2, P0 ;  /* 0x0000000000ff7886 */ /* 0x000fe20000040000 */
[----:B------:R-:W-:Y:S01]  /*4ac0*/  @!UP1 UTMALDG.3D [UR40], [UR30], desc[UR22] ;  /* 0x000016281e0095b4 */ /* 0x000fe20008011000 */
[----:B------:R-:W-:Y:S01]  /*4ad0*/  VOTEU.ALL UP1, P0 ;  /* 0x0000000000ff7886 */ /* 0x000fe20000020000 */
[----:B------:R1:W-:Y:S02]  /*4ae0*/  @!UP3 UTMALDG.3D [UR32], [UR30], desc[UR22] ;  /* 0x000016201e00b5b4 */ /* 0x0003e40008011000 */
[----:B------:R2:W-:Y:S01]  /*4af0*/  @!UP2 UTMALDG.3D [UR24], [UR30], desc[UR22] ;  /* 0x000016181e00a5b4 */ /* 0x0005e20008011000 */
[----:B------:R-:W-:Y:S01]  /*4b00*/  VOTEU.ALL UP2, P0 ;  /* 0x0000000000ff7886 */ /* 0x000fe20000040000 */
[----:B------:R2:W-:Y:S04]  /*4b10*/  @!UP1 UTMALDG.3D [UR16], [UR30], desc[UR22] ;  /* 0x000016101e0095b4 */ /* 0x0005e80008011000 */
[----:B------:R2:W-:Y:S01]  /*4b20*/  @!UP2 UTMALDG.3D [UR8], [UR30], desc[UR22] ;  /* 0x000016081e00a5b4 */ /* 0x0005e20008011000 */
[----:B------:R2:W-:Y:S01]  /*4b30*/  @!P0 SYNCS.ARRIVE.TRANS64.RED.A0TR RZ, [UR13+0x30], R25 ;  /* 0x00003019ffff89a7 */ /* 0x0005e2000830040d */
[C---:B------:R-:W-:Y:S04]  /*4b40*/  ISETP.NE.AND P0, PT, R28.reuse, 0x2, PT ;  /* 0x000000021c00780c */ /* 0x040fe80003f05270 */
[----:B------:R-:W-:Y:S02]  /*4b50*/  SEL R0, RZ, 0x1, P0 ;  /* 0x00000001ff007807 */ /* 0x000fe40000000000 */
[----:B------:R-:W-:Y:S02]  /*4b60*/  SEL R28, R28, RZ, P0 ;  /* 0x000000ff1c1c7207 */ /* 0x000fe40000000000 */
[----:B------:R-:W-:Y:S02]  /*4b70*/  LOP3.LUT R27, R27, R0, RZ, 0x3c, !PT ;  /* 0x000000001b1b7212 */ /* 0x000fe400078e3cff */
[----:B-1----:R-:W-:Y:S01]  /*4b80*/  @P4 R2UR UR36, R26 ;  /* 0x000000001a2442ca */ /* 0x002fe200000e0000 */
[----:B------:R-:W-:Y:S01]  /*4b90*/  SYNCS.ARRIVE.TRANS64.RED.A1T0 RZ, [UR21], RZ ;  /* 0x000000ffffff79a7 */ /* 0x000fe20008100415 */
[----:B------:R-:W-:Y:S04]  /*4ba0*/  UIADD3 UR21, UPT, UPT, UR6, 0x1, URZ ;  /* 0x0000000106157890 */ /* 0x000fe8000fffe0ff */
[----:B------:R-:W-:Y:S04]  /*4bb0*/  UISETP.NE.AND UP1, UPT, UR21, 0x2, UPT ;  /* 0x000000021500788c */ /* 0x000fe8000bf25270 */
[----:B------:R-:W-:Y:S02]  /*4bc0*/  USEL UR13, URZ, 0x1, UP1 ;  /* 0x00000001ff0d7887 */ /* 0x000fe40008800000 */
[----:B------:R-:W-:Y:S02]  /*4bd0*/  USEL UR6, UR21, URZ, UP1 ;  /* 0x000000ff15067287 */ /* 0x000fe40008800000 */
[----:B------:R-:W-:Y:S02]  /*4be0*/  UPLOP3.LUT UP1, UPT, UPT, UPT, UPT, 0x80, 0x8 ;  /* 0x000000000008789c */ /* 0x000fe40003f2f070 */
[----:B------:R-:W-:Y:S01]  /*4bf0*/  LOP3.LUT R29, R29, UR13, RZ, 0x3c, !PT ;  /* 0x0000000d1d1d7c12 */ /* 0x000fe2000f8e3cff */
[----:B--2---:R-:W-:Y:S08]  /*4c00*/  @P4 BRA `(.L_x_74) ;  /* 0xfffffff000604947 */ /* 0x004ff0000383ffff */
[----:B------:R-:W-:Y:S01]  /*4c10*/  UIADD3 UR5, UPT, UPT, UR4, 0x40, URZ ;  /* 0x0000004004057890 */ /* 0x000fe2000fffe0ff */
[----:B------:R-:W-:-:S03]  /*4c20*/  SHF.L.U32 R3, R29, 0x1f, RZ ;  /* 0x0000001f1d037819 */ /* 0x000fc600000006ff */
[----:B------:R-:W-:-:S09]  /*4c30*/  ULEA UR4, UR6, UR5, 0x3 ;  /* 0x0000000506047291 */ /* 0x000fd2000f8e18ff */
[----:B------:R-:W1:Y:S02]  /*4c40*/  SYNCS.PHASECHK.TRANS64.TRYWAIT P0, [UR4], R3 ;  /* 0x00000003ff0075a7 */ /* 0x000e640008001104 */
[----:B-1----:R-:W-:Y:S05]  /*4c50*/  @!P0 BRA `(.L_x_75) ;  /* 0x0000004400b88947 */ /* 0x002fea0003800000 */
.L_x_141:
[----:B------:R-:W-:-:S04]  /*4c60*/  UIADD3 UR6, UPT, UPT, UR6, 0x1, URZ ;  /* 0x0000000106067890 */ /* 0x000fc8000fffe0ff */
[----:B------:R-:W-:-:S04]  /*4c70*/  UISETP.NE.AND UP0, UPT, UR6, 0x2, UPT ;  /* 0x000000020600788c */ /* 0x000fc8000bf05270 */
[----:B------:R-:W-:Y:S02]  /*4c80*/  USEL UR4, URZ, 0x1, UP0 ;  /* 0x00000001ff047887 */ /* 0x000fe40008000000 */
[----:B------:R-:W-:-:S04]  /*4c90*/  USEL UR6, UR6, URZ, UP0 ;  /* 0x000000ff06067287 */ /* 0x000fc80008000000 */
[----:B------:R-:W-:Y:S01]  /*4ca0*/  ULEA UR6, UR6, UR5, 0x3 ;  /* 0x0000000506067291 */ /* 0x000fe2000f8e18ff */
[----:B-1----:R-:W-:-:S04]  /*4cb0*/  LOP3.LUT R3, R29, UR4, RZ, 0x3c, !PT ;  /* 0x000000041d037c12 */ /* 0x002fc8000f8e3cff */
[----:B------:R-:W-:Y:S01]  /*4cc0*/  SHF.L.U32 R3, R3, 0x1f, RZ ;  /* 0x0000001f03037819 */ /* 0x000fe200000006ff */
[----:B------:R-:W-:-:S07]  /*4cd0*/  IMAD.U32 R0, RZ, RZ, UR6 ;  /* 0x00000006ff007e24 */ /* 0x000fce000f8e00ff */
.L_x_76:
[----:B-1----:R1:W2:Y:S02]  /*4ce0*/  SYNCS.PHASECHK.TRANS64.TRYWAIT P0, [R0+URZ], R3 ;  /* 0x00000003000075a7 */ /* 0x0022a400080011ff */
[----:B--2---:R-:W-:Y:S05]  /*4cf0*/  @!P0 NANOSLEEP.SYNCS 0x989680 ;  /* 0x009896800000895d */ /* 0x004fea0003900000 */
[----:B------:R-:W2:Y:S02]  /*4d00*/  @!P0 SYNCS.PHASECHK.TRANS64 P0, [R0+URZ], R3 ;  /* 0x00000003000085a7 */ /* 0x000ea400080010ff */
[----:B--2---:R-:W-:Y:S05]  /*4d10*/  @P0 EXIT ;  /* 0x000000000000094d */ /* 0x004fea0003800000 */
[----:B------:R-:W-:Y:S05]  /*4d20*/  BRA `(.L_x_76) ;  /* 0xfffffffc00ec7947 */ /* 0x000fea000383ffff */
.L_x_66:
[----:B------:R-:W-:-:S06]  /*4d30*/  UISETP.GE.AND UP1, UPT, UR8, 0x4, UPT ;  /* 0x000000040800788c */ /* 0x000fcc000bf26270 */
[----:B------:R-:W-:-:S13]  /*4d40*/  PLOP3.LUT P0, PT, PT, PT, UP1, 0x80, 0x8 ;  /* 0x000000000008781c */ /* 0x000fda0003f0f018 */
[----:B------:R-:W-:Y:S05]  /*4d50*/  @!P0 EXIT ;  /* 0x000000000000894d */ /* 0x000fea0003800000 */
[----:B------:R-:W-:Y:S01]  /*4d60*/  BAR.SYNC.DEFER_BLOCKING 0x6, 0xa0 ;  /* 0x0182800000007b1d */ /* 0x000fe20000010000 */
[C---:B------:R-:W-:Y:S01]  /*4d70*/  IMAD.SHL.U32 R5, R241.reuse, 0x10, RZ ;  /* 0x00000010f1057824 */ /* 0x040fe200078e00ff */
[----:B------:R-:W-:Y:S01]  /*4d80*/  SHF.R.U32.HI R7, RZ, 0x1, R241 ;  /* 0x00000001ff077819 */ /* 0x000fe200000116f1 */
[C---:B------:R-:W-:Y:S01]  /*4d90*/  IMAD.SHL.U32 R0, R241.reuse, 0x8, RZ ;  /* 0x00000008f1007824 */ /* 0x040fe200078e00ff */
[----:B------:R-:W-:Y:S01]  /*4da0*/  CS2R R238, SRZ ;  /* 0x0000000000ee7805 */ /* 0x000fe2000001ff00 */
[----:B------:R-:W-:Y:S01]  /*4db0*/  IMAD.SHL.U32 R234, R241, 0x2, RZ ;  /* 0x00000002f1ea7824 */ /* 0x000fe200078e00ff */
[----:B------:R-:W-:Y:S02]  /*4dc0*/  UMOV UR44, 0x400 ;  /* 0x00000400002c7882 */ /* 0x000fe40000000000 */
[----:B------:R-:W1:Y:S01]  /*4dd0*/  LDC R233, c[0x0][0x370] ;  /* 0x0000dc00ffe97b82 */ /* 0x000e620000000800 */
[----:B------:R-:W-:Y:S01]  /*4de0*/  ULEA UR44, UR37, UR44, 0x18 ;  /* 0x0000002c252c7291 */ /* 0x000fe2000f8ec0ff */
[----:B------:R-:W-:Y:S01]  /*4df0*/  LOP3.LUT R2, R5, 0x40, RZ, 0xc0, !PT ;  /* 0x0000004005027812 */ /* 0x000fe200078ec0ff */
[----:B------:R-:W-:Y:S01]  /*4e00*/  IMAD.MOV.U32 R240, RZ, RZ, 0x1 ;  /* 0x00000001fff07424 */ /* 0x000fe200078e00ff */
[----:B------:R-:W-:Y:S01]  /*4e10*/  LOP3.LUT R0, R0, 0x300, RZ, 0xc0, !PT ;  /* 0x0000030000007812 */ /* 0x000fe200078ec0ff */
[----:B------:R-:W-:Y:S01]  /*4e20*/  IMAD.MOV.U32 R112, RZ, RZ, RZ ;  /* 0x000000ffff707224 */ /* 0x000fe200078e00ff */
[----:B------:R-:W-:Y:S01]  /*4e30*/  LOP3.LUT R7, R2, 0x8, R7, 0xf8, !PT ;  /* 0x0000000802077812 */ /* 0x000fe200078ef807 */
[----:B------:R-:W-:Y:S01]  /*4e40*/  IMAD.U32 R2, R241, 0x10000, RZ ;  /* 0x00010000f1027824 */ /* 0x000fe200078e00ff */
[----:B------:R-:W2:Y:S01]  /*4e50*/  LDC R110, c[0x0][0xb0c] ;  /* 0x0002c300ff6e7b82 */ /* 0x000ea20000000800 */
[--C-:B------:R-:W-:Y:S01]  /*4e60*/  LOP3.LUT R0, R0, 0x30, R5.reuse, 0xf8, !PT ;  /* 0x0000003000007812 */ /* 0x100fe200078ef805 */
[----:B------:R-:W-:Y:S01]  /*4e70*/  IMAD.MOV.U32 R243, RZ, RZ, RZ ;  /* 0x000000fffff37224 */ /* 0x000fe200078e00ff */
[----:B------:R-:W-:Y:S01]  /*4e80*/  LOP3.LUT R234, R7, 0x8, R234, 0x78, !PT ;  /* 0x0000000807ea7812 */ /* 0x000fe200078e78ea */
[----:B------:R-:W-:Y:S01]  /*4e90*/  IMAD.MOV.U32 R237, RZ, RZ, RZ ;  /* 0x000000ffffed7224 */ /* 0x000fe200078e00ff */
[----:B------:R-:W-:Y:S01]  /*4ea0*/  LOP3.LUT R2, R2, 0x600000, RZ, 0xc0, !PT ;  /* 0x0060000002027812 */ /* 0x000fe200078ec0ff */
[----:B------:R-:W4:Y:S01]  /*4eb0*/  LDCU.64 UR60, c[0x0][0x348] ;  /* 0x00006900ff3c77ac */ /* 0x000f220008000a00 */
[----:B------:R-:W-:Y:S01]  /*4ec0*/  LOP3.LUT R5, R0, 0x80, R5, 0xf8, !PT ;  /* 0x0000008000057812 */ /* 0x000fe200078ef805 */
[----:B------:R-:W1:Y:S01]  /*4ed0*/  LDC R231, c[0x0][0xb20] ;  /* 0x0002c800ffe77b82 */ /* 0x000e620000000800 */
[----:B------:R-:W3:Y:S01]  /*4ee0*/  LDS R3, [UR44+0x110] ;  /* 0x0001102cff037984 */ /* 0x000ee20008000800 */
[----:B------:R-:W-:Y:S01]  /*4ef0*/  LOP3.LUT R241, R241, 0x60, RZ, 0xc0, !PT ;  /* 0x00000060f1f17812 */ /* 0x000fe200078ec0ff */
[----:B------:R-:W1:Y:S01]  /*4f00*/  LDCU.64 UR38, c[0x0][0x888] ;  /* 0x00011100ff2677ac */ /* 0x000e620008000a00 */
[----:B------:R-:W-:Y:S01]  /*4f10*/  LOP3.LUT R234, R5, R234, RZ, 0xfc, !PT ;  /* 0x000000ea05ea7212 */ /* 0x000fe200078efcff */
[----:B------:R-:W-:-:S03]  /*4f20*/  UIADD3 UR57, UPT, UPT, UR44, 0x200, URZ ;  /* 0x000002002c397890 */ /* 0x000fc6000fffe0ff */
[----:B------:R-:W1:Y:S01]  /*4f30*/  LDC R109, c[0x0][0xb30] ;  /* 0x0002cc00ff6d7b82 */ /* 0x000e620000000800 */
[----:B------:R-:W-:Y:S01]  /*4f40*/  UMOV UR56, URZ ;  /* 0x000000ff00387c82 */ /* 0x000fe20008000000 */
[----:B------:R-:W-:-:S06]  /*4f50*/  UMOV UR45, URZ ;  /* 0x000000ff002d7c82 */ /* 0x000fcc0008000000 */
[----:B------:R-:W1:Y:S08]  /*4f60*/  LDC.64 R216, c[0x0][0xb10] ;  /* 0x0002c400ffd87b82 */ /* 0x000e700000000a00 */
[----:B------:R-:W1:Y:S08]  /*4f70*/  LDC.64 R106, c[0x0][0xb18] ;  /* 0x0002c600ff6a7b82 */ /* 0x000e700000000a00 */
[----:B------:R-:W1:Y:S08]  /*4f80*/  LDC.64 R212, c[0x0][0x888] ;  /* 0x00022200ffd47b82 */ /* 0x000e700000000a00 */
[----:B------:R-:W1:Y:S01]  /*4f90*/  LDC.64 R104, c[0x0][0xb28] ;  /* 0x0002ca00ff687b82 */ /* 0x000e620000000a00 */
[----:B---3--:R-:W-:-:S07]  /*4fa0*/  IMAD.IADD R2, R3, 0x1, R2 ;  /* 0x0000000103027824 */ /* 0x008fce00078e0202 */
[----:B------:R-:W3:Y:S08]  /*4fb0*/  LDC.64 R214, c[0x0][0x890] ;  /* 0x00022400ffd67b82 */ /* 0x000ef00000000a00 */
[----:B------:R-:W1:Y:S08]  /*4fc0*/  LDC.64 R210, c[0x0][0x8b0] ;  /* 0x00022c00ffd27b82 */ /* 0x000e700000000a00 */
[----:B------:R-:W1:Y:S08]  /*4fd0*/  LDC.64 R208, c[0x0][0x8a8] ;  /* 0x00022a00ffd07b82 */ /* 0x000e700000000a00 */
[----:B--2-4-:R-:W1:Y:S02]  /*4fe0*/  LDC R232, c[0x0][0x374] ;  /* 0x0000dd00ffe87b82 */ /* 0x014e640000000800 */
.L_x_106:
[C---:B------:R-:W-:Y:S02]  /*4ff0*/  LEA R0, R243.reuse, UR44, 0x3 ;  /* 0x0000002cf3007c11 */ /* 0x040fe4000f8e18ff */
[----:B------:R-:W-:Y:S02]  /*5000*/  SHF.L.U32 R3, R238, 0x1f, RZ ;  /* 0x0000001fee037819 */ /* 0x000fe400000006ff */
[----:B------:R-:W-:Y:S02]  /*5010*/  LEA R16, R243, UR44, 0x4 ;  /* 0x0000002cf3107c11 */ /* 0x000fe4000f8e20ff */
[----:B--2---:R-:W2:Y:S02]  /*5020*/  SYNCS.PHASECHK.TRANS64.TRYWAIT P0, [R0+URZ+0x60], R3 ;  /* 0x00006003000075a7 */ /* 0x004ea400080011ff */
[----:B--2---:R-:W-:Y:S05]  /*5030*/  @!P0 BRA `(.L_x_77) ;  /* 0x0000004000d88947 */ /* 0x004fea0003800000 */
.L_x_142:
[----:B------:R-:W4:Y:S01]  /*5040*/  LDC.64 R14, c[0x0][0xb10] ;  /* 0x0002c400ff0e7b82 */ /* 0x000f220000000a00 */
[----:B------:R-:W3:Y:S01]  /*5050*/  LDS.128 R16, [R16+0xf0] ;  /* 0x0000f00010107984 */ /* 0x000ee20000000c00 */
[----:B-1----:R-:W-:Y:S01]  /*5060*/  ISETP.NE.AND P1, PT, R109, 0x1, PT ;  /* 0x000000016d00780c */ /* 0x002fe20003f25270 */
[----:B--2---:R-:W-:Y:S01]  /*5070*/  VIADD R0, R0, 0x70 ;  /* 0x0000007000007836 */ /* 0x004fe20000000000 */
[----:B------:R-:W-:Y:S04]  /*5080*/  ISETP.GE.AND P0, PT, R108, 0x1, PT ;  /* 0x000000016c00780c */ /* 0x000fe80003f06270 */
[----:B------:R-:W1:Y:S01]  /*5090*/  LDC.64 R12, c[0x0][0xb18] ;  /* 0x0002c600ff0c7b82 */ /* 0x000e620000000a00 */
[----:B------:R-:W-:Y:S01]  /*50a0*/  PRMT R0, RZ, 0x654, R0 ;  /* 0x00000654ff007816 */ /* 0x000fe20000000000 */
[----:B------:R-:W-:Y:S01]  /*50b0*/  @!PT LDS RZ, [RZ] ;  /* 0x00000000fffff984 */ /* 0x000fe20000000800 */
[----:B------:R-:W-:Y:S01]  /*50c0*/  @!PT LDS RZ, [RZ] ;  /* 0x00000000fffff984 */ /* 0x000fe20000000800 */
[----:B------:R-:W-:Y:S01]  /*50d0*/  @!PT LDS RZ, [RZ] ;  /* 0x00000000fffff984 */ /* 0x000fe20000000800 */
[----:B------:R-:W-:Y:S01]  /*50e0*/  @!PT LDS RZ, [RZ] ;  /* 0x00000000fffff984 */ /* 0x000fe20000000800 */
[----:B------:R2:W-:Y:S06]  /*50f0*/  MEMBAR.ALL.CTA ;  /* 0x0000000000007992 */ /* 0x0005ec0000008000 */
[----:B--2---:R-:W2:Y:S01]  /*5100*/  FENCE.VIEW.ASYNC.S ;  /* 0x00000000000073c6 */ /* 0x004ea20000000000 */
[----:B------:R-:W1:Y:S08]  /*5110*/  @!P1 LDC R11, c[0x0][0xb20] ;  /* 0x0002c800ff0b9b82 */ /* 0x000e700000000800 */
[----:B------:R-:W1:Y:S01]  /*5120*/  @!P1 LDC R10, c[0x0][0xb0c] ;  /* 0x0002c300ff0a9b82 */ /* 0x000e620000000800 */
[----:B--2---:R2:W-:Y:S01]  /*5130*/  SYNCS.ARRIVE.TRANS64.RED.A1T0 RZ, [R0+URZ], RZ ;  /* 0x000000ff00ff79a7 */ /* 0x0045e200081004ff */
[----:B---3--:R-:W-:Y:S04]  /*5140*/  LOP3.LUT P4, RZ, R18, 0x1, RZ, 0xc0, !PT ;  /* 0x0000000112ff7812 */ /* 0x008fe8000788c0ff */
[----:B------:R-:W-:Y:S09]  /*5150*/  P2R R242, PR, RZ, 0x10 ;  /* 0x00000010fff27803 */ /* 0x000ff20000000000 */
[----:B------:R-:W-:Y:S02]  /*5160*/  @P4 MOV R113, R16 ;  /* 0x0000001000714202 */ /* 0x000fe40000000f00 */
[----:B------:R-:W-:Y:S01]  /*5170*/  @P4 LOP3.LUT R111, R17, 0xffff, RZ, 0xc0, !PT ;  /* 0x0000ffff116f4812 */ /* 0x000fe200078ec0ff */
[----:B--2-4-:R-:W-:Y:S06]  /*5180*/  @!P0 BRA `(.L_x_78) ;  /* 0x0000000000a48947 */ /* 0x014fec0003800000 */
[----:B------:R-:W-:Y:S01]  /*5190*/  IMAD.HI.U32 R22, R232, R107, RZ ;  /* 0x0000006be8167227 */ /* 0x000fe200078e00ff */
[----:B------:R-:W-:Y:S02]  /*51a0*/  ISETP.NE.AND P0, PT, R106, 0x1, PT ;  /* 0x000000016a00780c */ /* 0x000fe40003f05270 */
[----:B------:R-:W-:Y:S01]  /*51b0*/  ISETP.NE.AND P2, PT, R108, 0x1, PT ;  /* 0x000000016c00780c */ /* 0x000fe20003f45270 */
[-C--:B------:R-:W-:Y:S01]  /*51c0*/  IMAD.HI.U32 R20, R233, R216.reuse, RZ ;  /* 0x000000d8e9147227 */ /* 0x080fe200078e00ff */
[----:B------:R-:W-:Y:S02]  /*51d0*/  SHF.R.U32.HI R21, RZ, R231, R22 ;  /* 0x000000e7ff157219 */ /* 0x000fe40000011616 */
[----:B------:R-:W-:Y:S01]  /*51e0*/  ISETP.NE.AND P3, PT, R110, 0x1, PT ;  /* 0x000000016e00780c */ /* 0x000fe20003f65270 */
[----:B------:R-:W-:Y:S01]  /*51f0*/  IMAD.HI.U32 R26, R111, R107, RZ ;  /* 0x0000006b6f1a7227 */ /* 0x000fe200078e00ff */
[----:B------:R-:W-:Y:S02]  /*5200*/  SHF.R.U32.HI R20, RZ, R217, R20 ;  /* 0x000000d9ff147219 */ /* 0x000fe40000011614 */
[----:B------:R-:W-:Y:S01]  /*5210*/  SEL R3, R232, R21, !P0 ;  /* 0x00000015e8037207 */ /* 0x000fe20004000000 */
[----:B------:R-:W-:Y:S01]  /*5220*/  IMAD.HI.U32 R24, R113, R216, RZ ;  /* 0x000000d871187227 */ /* 0x000fe200078e00ff */
[----:B------:R-:W-:Y:S03]  /*5230*/  SEL R7, R233, R20, !P3 ;  /* 0x00000014e9077207 */ /* 0x000fe60005800000 */
[-C--:B------:R-:W-:Y:S01]  /*5240*/  IMAD.HI.U32 R20, R3, R104.reuse, RZ ;  /* 0x0000006803147227 */ /* 0x080fe200078e00ff */
[----:B------:R-:W-:Y:S03]  /*5250*/  SHF.R.U32.HI R24, RZ, R217, R24 ;  /* 0x000000d9ff187219 */ /* 0x000fe60000011618 */
[----:B------:R-:W-:Y:S01]  /*5260*/  IMAD.HI.U32 R22, R7, R104, RZ ;  /* 0x0000006807167227 */ /* 0x000fe200078e00ff */
[----:B------:R-:W-:Y:S02]  /*5270*/  @P2 SHF.R.U32.HI R3, RZ, R105, R20 ;  /* 0x00000069ff032219 */ /* 0x000fe40000011614 */
[----:B------:R-:W-:Y:S02]  /*5280*/  SHF.R.U32.HI R20, RZ, R231, R26 ;  /* 0x000000e7ff147219 */ /* 0x000fe4000001161a */
[----:B------:R-:W-:Y:S01]  /*5290*/  @P2 SHF.R.U32.HI R7, RZ, R105, R22 ;  /* 0x00000069ff072219 */ /* 0x000fe20000011616 */
[C---:B------:R-:W-:Y:S01]  /*52a0*/  IMAD R4, R108.reuse, R3, RZ ;  /* 0x000000036c047224 */ /* 0x040fe200078e02ff */
[----:B------:R-:W-:Y:S02]  /*52b0*/  SEL R5, R111, R20, !P0 ;  /* 0x000000146f057207 */ /* 0x000fe40004000000 */
[----:B------:R-:W-:Y:S01]  /*52c0*/  SEL R3, R113, R24, !P3 ;  /* 0x0000001871037207 */ /* 0x000fe20005800000 */
[----:B------:R-:W-:Y:S01]  /*52d0*/  IMAD R6, R108, R7, RZ ;  /* 0x000000076c067224 */ /* 0x000fe200078e02ff */
[C---:B------:R-:W-:Y:S01]  /*52e0*/  ISETP.GE.AND P0, PT, R5.reuse, R4, PT ;  /* 0x000000040500720c */ /* 0x040fe20003f06270 */
[----:B------:R-:W-:Y:S03]  /*52f0*/  IMAD.HI.U32 R8, R5, R104, RZ ;  /* 0x0000006805087227 */ /* 0x000fe600078e00ff */
[----:B------:R-:W-:Y:S01]  /*5300*/  ISETP.GE.OR P0, PT, R3, R6, P0 ;  /* 0x000000060300720c */ /* 0x000fe20000706670 */
[----:B------:R-:W-:Y:S01]  /*5310*/  IMAD.MOV R6, RZ, RZ, -R3 ;  /* 0x000000ffff067224 */ /* 0x000fe200078e0a03 */
[-C--:B------:R-:W-:Y:S03]  /*5320*/  SHF.R.U32.HI R8, RZ, R105.reuse, R8 ;  /* 0x00000069ff087219 */ /* 0x080fe60000011608 */
[----:B------:R-:W-:Y:S01]  /*5330*/  IMAD R113, R110, R6, R113 ;  /* 0x000000066e717224 */ /* 0x000fe200078e0271 */
[----:B------:R-:W-:Y:S05]  /*5340*/  SEL R9, R5, R8, !P2 ;  /* 0x0000000805097207 */ /* 0x000fea0005000000 */
[----:B------:R-:W-:Y:S02]  /*5350*/  IMAD.MOV R8, RZ, RZ, -R9 ;  /* 0x000000ffff087224 */ /* 0x000fe400078e0a09 */
[C---:B------:R-:W-:Y:S04]  /*5360*/  @!P0 IMAD.HI.U32 R4, R3.reuse, R104, RZ ;  /* 0x0000006803048227 */ /* 0x040fe800078e00ff */
[----:B------:R-:W-:Y:S01]  /*5370*/  IMAD R8, R108, R8, R5 ;  /* 0x000000086c087224 */ /* 0x000fe200078e0205 */
[----:B------:R-:W-:Y:S04]  /*5380*/  @!P0 SHF.R.U32.HI R4, RZ, R105, R4 ;  /* 0x00000069ff048219 */ /* 0x000fe80000011604 */
[----:B------:R-:W-:Y:S02]  /*5390*/  @!P0 SEL R0, R3, R4, !P2 ;  /* 0x0000000403008207 */ /* 0x000fe40005000000 */
[----:B------:R-:W-:Y:S02]  /*53a0*/  IADD3 R4, PT, PT, -R5, RZ, RZ ;  /* 0x000000ff05047210 */ /* 0x000fe40007ffe1ff */
[----:B------:R-:W-:Y:S01]  /*53b0*/  @!P0 IADD3 R9, PT, PT, R9, -R0, RZ ;  /* 0x8000000009098210 */ /* 0x000fe20007ffe0ff */
[----:B------:R-:W-:Y:S02]  /*53c0*/  @!P0 IMAD R0, R7, R8, R0 ;  /* 0x0000000807008224 */ /* 0x000fe400078e0200 */
[----:B------:R-:W-:Y:S02]  /*53d0*/  IMAD R111, R106, R4, R111 ;  /* 0x000000046a6f7224 */ /* 0x000fe400078e026f */
[----:B------:R-:W-:Y:S02]  /*53e0*/  @!P0 IMAD R5, R9, R108, R3 ;  /* 0x0000006c09058224 */ /* 0x000fe400078e0203 */
[----:B------:R-:W-:Y:S04]  /*53f0*/  @!P0 IMAD.MOV.U32 R3, RZ, RZ, R0 ;  /* 0x000000ffff038224 */ /* 0x000fe800078e0000 */
[----:B------:R-:W-:Y:S02]  /*5400*/  IMAD R113, R3, R110, R113 ;  /* 0x0000006e03717224 */ /* 0x000fe400078e0271 */
[----:B------:R-:W-:Y:S07]  /*5410*/  IMAD R111, R5, R106, R111 ;  /* 0x0000006a056f7224 */ /* 0x000fee00078e026f */
.L_x_78:
[----:B-1----:R-:W-:Y:S01]  /*5420*/  @!P1 IMAD.HI.U32 R4, R111, R13, RZ ;  /* 0x0000000d6f049227 */ /* 0x002fe200078e00ff */
[----:B------:R-:W-:Y:S01]  /*5430*/  @!P1 ISETP.NE.AND P0, PT, R12, 0x1, PT ;  /* 0x000000010c00980c */ /* 0x000fe20003f05270 */
[----:B------:R-:W-:Y:S01]  /*5440*/  ULOP3.LUT UP0, URZ, UR57, 0x90, URZ, 0xc0, !UPT ;  /* 0x0000009039ff7892 */ /* 0x000fe2000f80c0ff */
[----:B------:R-:W-:Y:S01]  /*5450*/  @!P1 ISETP.NE.AND P2, PT, R10, 0x1, PT ;  /* 0x000000010a00980c */ /* 0x000fe20003f45270 */
[----:B------:R-:W-:Y:S01]  /*5460*/  @!P1 IMAD.HI.U32 R0, R113, R14, RZ ;  /* 0x0000000e71009227 */ /* 0x000fe200078e00ff */
[----:B------:R-:W-:Y:S02]  /*5470*/  @!P1 SHF.R.U32.HI R4, RZ, R11, R4 ;  /* 0x0000000bff049219 */ /* 0x000fe40000011604 */
[----:B------:R-:W-:Y:S01]  /*5480*/  @P4 SHF.R.U32.HI R236, RZ, 0x10, R17 ;  /* 0x00000010ffec4819 */ /* 0x000fe20000011611 */
[----:B------:R-:W-:Y:S01]  /*5490*/  VIADD R243, R243, 0x1 ;  /* 0x00000001f3f37836 */ /* 0x000fe20000000000 */
[----:B------:R-:W-:Y:S02]  /*54a0*/  @!P1 SHF.R.U32.HI R0, RZ, R15, R0 ;  /* 0x0000000fff009219 */ /* 0x000fe40000011600 */
[----:B------:R-:W-:Y:S02]  /*54b0*/  @!P1 SEL R3, R111, R4, !P0 ;  /* 0x000000046f039207 */ /* 0x000fe40004000000 */
[----:B------:R-:W-:Y:S05]  /*54c0*/  @!P1 SEL R4, R113, R0, !P2 ;  /* 0x0000000071049207 */ /* 0x000fea0005000000 */
[----:B------:R-:W-:Y:S02]  /*54d0*/  @!P1 IMAD.IADD R0, R3, 0x1, -R4 ;  /* 0x0000000103009824 */ /* 0x000fe400078e0a04 */
[----:B------:R-:W-:Y:S02]  /*54e0*/  @!P1 IMAD.IADD R3, R4, 0x1, -R3 ;  /* 0x0000000104039824 */ /* 0x000fe400078e0a03 */
[----:B------:R-:W-:Y:S02]  /*54f0*/  @!P1 IMAD R113, R0, R10, R113 ;  /* 0x0000000a00719224 */ /* 0x000fe400078e0271 */
[----:B------:R-:W-:Y:S01]  /*5500*/  @!P1 IMAD R111, R3, R12, R111 ;  /* 0x0000000c036f9224 */ /* 0x000fe200078e026f */
[----:B------:R-:W-:Y:S06]  /*5510*/  BRA.U !UP0, `(.L_x_79) ;  /* 0x00000001087c7547 */ /* 0x000fec000b800000 */
[----:B------:R-:W1:Y:S01]  /*5520*/  LDCU.64 UR8, c[0x4][0x80] ;  /* 0x01001000ff0877ac */ /* 0x000e620008000a00 */
[----:B------:R-:W-:Y:S01]  /*5530*/  MOV R16, 0x0 ;  /* 0x0000000000107802 */ /* 0x000fe20000000f00 */
[----:B------:R-:W-:Y:S02]  /*5540*/  HFMA2 R12, -RZ, RZ, 0, 5.9604644775390625e-08 ;  /* 0x00000001ff0c7431 */ /* 0x000fe400000001ff */
[----:B------:R-:W-:Y:S01]  /*5550*/  IMAD.MOV.U32 R8, RZ, RZ, 0x70 ;  /* 0x00000070ff087424 */ /* 0x000fe200078e00ff */
[----:B------:R2:W3:Y:S01]  /*5560*/  LDC.64 R14, c[0x4][R16] ;  /* 0x01000000100e7b82 */ /* 0x0004e20000000a00 */
[----:B------:R-:W4:Y:S01]  /*5570*/  LDCU.64 UR6, c[0x4][0x88] ;  /* 0x01001100ff0677ac */ /* 0x000f220008000a00 */
[----:B------:R-:W-:Y:S01]  /*5580*/  IMAD.MOV.U32 R13, RZ, RZ, RZ ;  /* 0x000000ffff0d7224 */ /* 0x000fe200078e00ff */
[----:B------:R-:W2:Y:S01]  /*5590*/  LDCU.64 UR4, c[0x4][0x8] ;  /* 0x01000100ff0477ac */ /* 0x000ea20008000a00 */
[----:B-1----:R-:W-:Y:S01]  /*55a0*/  MOV R5, UR9 ;  /* 0x0000000900057c02 */ /* 0x002fe20008000f00 */
[----:B------:R-:W-:Y:S01]  /*55b0*/  IMAD.U32 R4, RZ, RZ, UR8 ;  /* 0x00000008ff047e24 */ /* 0x000fe2000f8e00ff */
[----:B----4-:R-:W-:Y:S01]  /*55c0*/  MOV R7, UR7 ;  /* 0x0000000700077c02 */ /* 0x010fe20008000f00 */
[----:B------:R-:W-:Y:S01]  /*55d0*/  IMAD.U32 R6, RZ, RZ, UR6 ;  /* 0x00000006ff067e24 */ /* 0x000fe2000f8e00ff */
[----:B--2---:R-:W-:Y:S01]  /*55e0*/  MOV R11, UR5 ;  /* 0x00000005000b7c02 */ /* 0x004fe20008000f00 */
[----:B------:R-:W-:Y:S02]  /*55f0*/  IMAD.U32 R10, RZ, RZ, UR4 ;  /* 0x00000004ff0a7e24 */ /* 0x000fe4000f8e00ff */
[----:B------:R-:W-:Y:S07]  /*5600*/  LEPC R20, `(.L_x_80) ;  /* 0x000000001014794e */ /* 0x000fee0000000000 */
[----:B---3-5:R-:W-:Y:S05]  /*5610*/  CALL.ABS.NOINC R14 ;  /* 0x000000000e007343 */ /* 0x028fea0003c00000 */
.L_x_80:
[----:B------:R-:W1:Y:S01]  /*5620*/  LDCU.64 UR8, c[0x4][0x80] ;  /* 0x01001000ff0877ac */ /* 0x000e620008000a00 */
[----:B------:R-:W2:Y:S01]  /*5630*/  LDC.64 R16, c[0x4][R16] ;  /* 0x0100000010107b82 */ /* 0x000ea20000000a00 */
[----:B------:R-:W-:Y:S02]  /*5640*/  HFMA2 R12, -RZ, RZ, 0, 5.9604644775390625e-08 ;  /* 0x00000001ff0c7431 */ /* 0x000fe400000001ff */
[----:B------:R-:W-:Y:S02]  /*5650*/  IMAD.MOV.U32 R8, RZ, RZ, 0x70 ;  /* 0x00000070ff087424 */ /* 0x000fe400078e00ff */
[----:B------:R-:W-:Y:S01]  /*5660*/  IMAD.MOV.U32 R13, RZ, RZ, RZ ;  /* 0x000000ffff0d7224 */ /* 0x000fe200078e00ff */
[----:B------:R-:W3:Y:S01]  /*5670*/  LDCU.64 UR6, c[0x4][0x88] ;  /* 0x01001100ff0677ac */ /* 0x000ee20008000a00 */
[----:B------:R-:W4:Y:S01]  /*5680*/  LDCU.64 UR4, c[0x4][0x8] ;  /* 0x01000100ff0477ac */ /* 0x000f220008000a00 */
[----:B-1----:R-:W-:Y:S02]  /*5690*/  MOV R4, UR8 ;  /* 0x0000000800047c02 */ /* 0x002fe40008000f00 */
[----:B------:R-:W-:Y:S02]  /*56a0*/  MOV R5, UR9 ;  /* 0x0000000900057c02 */ /* 0x000fe40008000f00 */
[----:B---3--:R-:W-:Y:S01]  /*56b0*/  MOV R7, UR7 ;  /* 0x0000000700077c02 */ /* 0x008fe20008000f00 */
[----:B------:R-:W-:Y:S01]  /*56c0*/  IMAD.U32 R6, RZ, RZ, UR6 ;  /* 0x00000006ff067e24 */ /* 0x000fe2000f8e00ff */
[----:B----4-:R-:W-:Y:S01]  /*56d0*/  MOV R11, UR5 ;  /* 0x00000005000b7c02 */ /* 0x010fe20008000f00 */
[----:B------:R-:W-:Y:S02]  /*56e0*/  IMAD.U32 R10, RZ, RZ, UR4 ;  /* 0x00000004ff0a7e24 */ /* 0x000fe4000f8e00ff */
[----:B------:R-:W-:Y:S07]  /*56f0*/  LEPC R20, `(.L_x_79) ;  /* 0x000000001014794e */ /* 0x000fee0000000000 */
[----:B--2---:R-:W-:Y:S05]  /*5700*/  CALL.ABS.NOINC R16 ;  /* 0x0000000010007343 */ /* 0x004fea0003c00000 */
.L_x_79:
[----:B------:R-:W-:Y:S01]  /*5710*/  ISETP.NE.U32.AND P2, PT, R214, RZ, PT ;  /* 0x000000ffd600720c */ /* 0x000fe20003f45070 */
[----:B------:R-:W-:Y:S01]  /*5720*/  UISETP.NE.AND UP1, UPT, UR58, URZ, UPT ;  /* 0x000000ff3a00728c */ /* 0x000fe2000bf25270 */
[----:B------:R-:W-:Y:S02]  /*5730*/  ISETP.NE.U32.AND P4, PT, R210, RZ, PT ;  /* 0x000000ffd200720c */ /* 0x000fe40003f85070 */
[----:B------:R-:W-:Y:S02]  /*5740*/  ISETP.NE.AND.EX P2, PT, R215, RZ, PT, P2 ;  /* 0x000000ffd700720c */ /* 0x000fe40003f45320 */
[----:B------:R-:W-:Y:S02]  /*5750*/  PLOP3.LUT P1, PT, PT, PT, PT, 0x8, 0x80 ;  /* 0x000000000080781c */ /* 0x000fe40003f2e170 */
[----:B------:R-:W-:Y:S02]  /*5760*/  PLOP3.LUT P0, PT, PT, PT, UP1, 0x80, 0x8 ;  /* 0x000000000008781c */ /* 0x000fe40003f0f018 */
[----:B------:R-:W-:Y:S02]  /*5770*/  ISETP.NE.AND.EX P4, PT, R211, RZ, PT, P4 ;  /* 0x000000ffd300720c */ /* 0x000fe40003f85340 */
[----:B------:R-:W1:Y:S09]  /*5780*/  @UP1 LDCU.64 UR4, c[0x0][0x888] ;  /* 0x00011100ff0417ac */ /* 0x000e720008000a00 */
[----:B------:R-:W-:Y:S01]  /*5790*/  @P0 PLOP3.LUT P1, PT, P2, PT, PT, 0x80, 0x8 ;  /* 0x000000000008081c */ /* 0x000fe2000172f070 */
[----:B-1----:R-:W-:Y:S04]  /*57a0*/  @UP1 UISETP.NE.U32.AND UP0, UPT, UR4, URZ, UPT ;  /* 0x000000ff0400128c */ /* 0x002fe8000bf05070 */
[----:B------:R-:W-:Y:S04]  /*57b0*/  @UP1 UISETP.NE.AND.EX UP0, UPT, UR5, URZ, UPT, UP0 ;  /* 0x000000ff0500128c */ /* 0x000fe8000bf05300 */
[----:B------:R-:W-:Y:S01]  /*57c0*/  @UP1 USEL UR4, URZ, 0xffffffff, UP0 ;  /* 0xffffffffff041887 */ /* 0x000fe20008000000 */
[----:B------:R-:W-:Y:S11]  /*57d0*/  @!P2 BRA `(.L_x_81) ;  /* 0x00000000002ca947 */ /* 0x000ff60003800000 */
[----:B------:R-:W-:Y:S01]  /*57e0*/  ISETP.NE.U32.AND P3, PT, R212, RZ, PT ;  /* 0x000000ffd400720c */ /* 0x000fe20003f65070 */
[----:B------:R-:W-:Y:S03]  /*57f0*/  IMAD.MOV.U32 R230, RZ, RZ, 0x1 ;  /* 0x00000001ffe67424 */ /* 0x000fe600078e00ff */
[----:B------:R-:W-:Y:S11]  /*5800*/  ISETP.NE.AND.EX P3, PT, R213, RZ, PT, P3 ;  /* 0x000000ffd500720c */ /* 0x000ff60003f65330 */
[----:B------:R-:W-:Y:S02]  /*5810*/  @!UPT UIADD3 URZ, UPT, UPT, URZ, URZ, URZ ;  /* 0x000000fffffff290 */ /* 0x000fe4000fffe0ff */
[----:B------:R-:W1:Y:S01]  /*5820*/  @P3 LDC.64 R4, c[0x0][0x888] ;  /* 0x00022200ff043b82 */ /* 0x000e620000000a00 */
[----:B------:R-:W-:Y:S04]  /*5830*/  @P3 IMAD R0, R214, UR36, RZ ;  /* 0x00000024d6003c24 */ /* 0x000fe8000f8e02ff */
[----:B-1----:R-:W-:Y:S04]  /*5840*/  @P3 IMAD.WIDE R4, R0, 0x4, R4 ;  /* 0x0000000400043825 */ /* 0x002fe800078e0204 */
[----:B------:R-:W-:Y:S01]  /*5850*/  HFMA2 R0, -RZ, RZ, 0, 5.9604644775390625e-08 ;  /* 0x00000001ff007431 */ /* 0x000fe200000001ff */
[----:B-----5:R1:W5:Y:S04]  /*5860*/  @P3 LDG.E R117, desc[UR46][R4.64] ;  /* 0x0000002e04753981 */ /* 0x020368000c1e1900 */
[----:B------:R-:W-:Y:S01]  /*5870*/  @!P3 PRMT R230, R0, 0x7610, R230 ;  /* 0x0000761000e6b816 */ /* 0x000fe200000000e6 */
[----:B-1----:R-:W2:Y:S06]  /*5880*/  @!P3 LDC R117, c[0x0][0x880] ;  /* 0x00022000ff75bb82 */ /* 0x002eac0000000800 */
.L_x_81:
[----:B------:R-:W-:Y:S05]  /*5890*/  @!P4 BRA `(.L_x_82) ;  /* 0x000000000020c947 */ /* 0x000fea0003800000 */
[----:B------:R-:W-:Y:S04]  /*58a0*/  ISETP.NE.U32.AND P3, PT, R208, RZ, PT ;  /* 0x000000ffd000720c */ /* 0x000fe80003f65070 */
[----:B------:R-:W-:Y:S11]  /*58b0*/  ISETP.NE.AND.EX P3, PT, R209, RZ, PT, P3 ;  /* 0x000000ffd100720c */ /* 0x000ff60003f65330 */
[----:B------:R-:W-:Y:S02]  /*58c0*/  @!UPT UIADD3 URZ, UPT, UPT, URZ, URZ, URZ ;  /* 0x000000fffffff290 */ /* 0x000fe4000fffe0ff */
[----:B------:R-:W1:Y:S01]  /*58d0*/  @P3 LDC.64 R4, c[0x0][0x8a8] ;  /* 0x00022a00ff043b82 */ /* 0x000e620000000a00 */
[----:B------:R-:W-:Y:S04]  /*58e0*/  @P3 IMAD R0, R210, UR36, RZ ;  /* 0x00000024d2003c24 */ /* 0x000fe8000f8e02ff */
[----:B-1----:R-:W-:Y:S05]  /*58f0*/  @P3 IMAD.WIDE R4, R0, 0x4, R4 ;  /* 0x0000000400043825 */ /* 0x002fea00078e0204 */
[----:B-----5:R1:W5:Y:S02]  /*5900*/  @P3 LDG.E R114, desc[UR46][R4.64] ;  /* 0x0000002e04723981 */ /* 0x020364000c1e1900 */
[----:B-1----:R-:W3:Y:S02]  /*5910*/  @!P3 LDC R114, c[0x0][0x8a0] ;  /* 0x00022800ff72bb82 */ /* 0x002ee40000000800 */
.L_x_82:
[----:B--2--5:R-:W-:Y:S01]  /*5920*/  @P0 FSETP.NEU.AND P4, PT, R117, RZ, PT ;  /* 0x000000ff7500020b */ /* 0x024fe20003f8d000 */
[----:B------:R-:W-:Y:S01]  /*5930*/  IMAD.U32 R3, RZ, RZ, UR4 ;  /* 0x00000004ff037e24 */ /* 0x000fe2000f8e00ff */
[----:B------:R-:W-:Y:S01]  /*5940*/  @P0 LOP3.LUT P3, RZ, R230, 0xff, RZ, 0xc0, !PT ;  /* 0x000000ffe6ff0812 */ /* 0x000fe2000786c0ff */
[----:B------:R-:W-:Y:S01]  /*5950*/  BSSY B1, `(.L_x_83) ;  /* 0x000005c000017945 */ /* 0x000fe20003800000 */
[----:B------:R-:W-:Y:S02]  /*5960*/  @P0 SEL R4, RZ, 0xffffffff, P4 ;  /* 0xffffffffff040807 */ /* 0x000fe40002000000 */
[----:B------:R-:W-:Y:S02]  /*5970*/  CS2R R206, SRZ ;  /* 0x0000000000ce7805 */ /* 0x000fe4000001ff00 */
[----:B------:R-:W-:Y:S02]  /*5980*/  LEA R176, R112, UR44, 0x3 ;  /* 0x0000002c70b07c11 */ /* 0x000fe4000f8e18ff */
[----:B------:R-:W-:Y:S02]  /*5990*/  CS2R R204, SRZ ;  /* 0x0000000000cc7805 */ /* 0x000fe4000001ff00 */
[----:B------:R-:W-:Y:S02]  /*59a0*/  @P1 SEL R4, R3, R4, !P3 ;  /* 0x0000000403041207 */ /* 0x000fe40005800000 */
[----:B------:R-:W-:Y:S02]  /*59b0*/  CS2R R198, SRZ ;  /* 0x0000000000c67805 */ /* 0x000fe4000001ff00 */
[----:B------:R-:W-:Y:S02]  /*59c0*/  LOP3.LUT R3, R240, 0x1, RZ, 0x3c, !PT ;  /* 0x00000001f0037812 */ /* 0x000fe400078e3cff */
[----:B------:R-:W-:Y:S02]  /*59d0*/  CS2R R196, SRZ ;  /* 0x0000000000c47805 */ /* 0x000fe4000001ff00 */
[----:B------:R-:W-:Y:S02]  /*59e0*/  @P0 LOP3.LUT R4, R4, 0x1, RZ, 0xc0, !PT ;  /* 0x0000000104040812 */ /* 0x000fe400078ec0ff */
[----:B------:R-:W-:Y:S02]  /*59f0*/  CS2R R190, SRZ ;  /* 0x0000000000be7805 */ /* 0x000fe4000001ff00 */
[----:B------:R-:W-:Y:S02]  /*5a00*/  SHF.L.U32 R9, R239, 0x1f, RZ ;  /* 0x0000001fef097819 */ /* 0x000fe400000006ff */
[----:B------:R-:W-:Y:S02]  /*5a10*/  CS2R R188, SRZ ;  /* 0x0000000000bc7805 */ /* 0x000fe4000001ff00 */
[----:B------:R-:W-:Y:S01]  /*5a20*/  ISETP.NE.U32.OR P5, PT, R4, 0x1, !P0 ;  /* 0x000000010400780c */ /* 0x000fe200047a5470 */
[----:B------:R-:W-:Y:S01]  /*5a30*/  IMAD.U32 R4, RZ, RZ, UR56 ;  /* 0x00000038ff047e24 */ /* 0x000fe2000f8e00ff */
[----:B------:R-:W-:Y:S02]  /*5a40*/  PLOP3.LUT P4, PT, PT, PT, PT, 0x8, 0x80 ;  /* 0x000000000080781c */ /* 0x000fe40003f8e170 */
[----:B------:R-:W-:Y:S02]  /*5a50*/  CS2R R182, SRZ ;  /* 0x0000000000b67805 */ /* 0x000fe4000001ff00 */
[----:B------:R-:W-:Y:S02]  /*5a60*/  P2R R244, PR, RZ, 0x20 ;  /* 0x00000020fff47803 */ /* 0x000fe40000000000 */
[----:B------:R-:W-:Y:S02]  /*5a70*/  CS2R R180, SRZ ;  /* 0x0000000000b47805 */ /* 0x000fe4000001ff00 */
[----:B------:R-:W-:Y:S02]  /*5a80*/  LEA R0, R4, UR44, 0x3 ;  /* 0x0000002c04007c11 */ /* 0x000fe4000f8e18ff */
[----:B------:R-:W-:Y:S02]  /*5a90*/  CS2R R174, SRZ ;  /* 0x0000000000ae7805 */ /* 0x000fe4000001ff00 */
[----:B------:R-:W-:Y:S02]  /*5aa0*/  CS2R R172, SRZ ;  /* 0x0000000000ac7805 */ /* 0x000fe4000001ff00 */
[----:B------:R-:W-:Y:S02]  /*5ab0*/  CS2R R166, SRZ ;  /* 0x0000000000a67805 */ /* 0x000fe4000001ff00 */
[----:B------:R-:W-:Y:S02]  /*5ac0*/  CS2R R164, SRZ ;  /* 0x0000000000a47805 */ /* 0x000fe4000001ff00 */
[----:B------:R-:W-:Y:S02]  /*5ad0*/  CS2R R158, SRZ ;  /* 0x00000000009e7805 */ /* 0x000fe4000001ff00 */
[----:B------:R-:W-:Y:S02]  /*5ae0*/  CS2R R156, SRZ ;  /* 0x00000000009c7805 */ /* 0x000fe4000001ff00 */
[----:B------:R-:W-:Y:S02]  /*5af0*/  @P5 SHF.L.U32 R5, R3, 0x1f, RZ ;  /* 0x0000001f03055819 */ /* 0x000fe400000006ff */
[----:B------:R-:W-:Y:S02]  /*5b00*/  CS2R R150, SRZ ;  /* 0x0000000000967805 */ /* 0x000fe4000001ff00 */
[----:B------:R-:W-:Y:S02]  /*5b10*/  CS2R R148, SRZ ;  /* 0x0000000000947805 */ /* 0x000fe4000001ff00 */
[----:B------:R-:W-:Y:S01]  /*5b20*/  CS2R R142, SRZ ;  /* 0x00000000008e7805 */ /* 0x000fe2000001ff00 */
[----:B------:R-:W1:Y:S01]  /*5b30*/  @P5 SYNCS.PHASECHK.TRANS64.TRYWAIT P0, [R0+URZ+0x30], R5 ;  /* 0x00003005000055a7 */ /* 0x000e6200080011ff */
[----:B------:R-:W-:Y:S02]  /*5b40*/  CS2R R140, SRZ ;  /* 0x00000000008c7805 */ /* 0x000fe4000001ff00 */
[----:B------:R-:W-:Y:S02]  /*5b50*/  CS2R R134, SRZ ;  /* 0x0000000000867805 */ /* 0x000fe4000001ff00 */
[----:B------:R-:W-:Y:S02]  /*5b60*/  CS2R R132, SRZ ;  /* 0x0000000000847805 */ /* 0x000fe4000001ff00 */
[----:B------:R-:W-:Y:S02]  /*5b70*/  CS2R R126, SRZ ;  /* 0x00000000007e7805 */ /* 0x000fe4000001ff00 */
[----:B------:R-:W-:Y:S01]  /*5b80*/  CS2R R124, SRZ ;  /* 0x00000000007c7805 */ /* 0x000fe2000001ff00 */
[----:B------:R2:W4:Y:S01]  /*5b90*/  SYNCS.PHASECHK.TRANS64.TRYWAIT P3, [R176+URZ+0x80], R9 ;  /* 0x00008009b00075a7 */ /* 0x00052200080611ff */
[----:B-1----:R-:W-:Y:S01]  /*5ba0*/  @P5 PLOP3.LUT P4, PT, P0, PT, PT, 0x8, 0x80 ;  /* 0x000000000080581c */ /* 0x002fe2000078e170 */
[----:B------:R-:W-:Y:S01]  /*5bb0*/  @!UPT UIADD3 URZ, UPT, UPT, URZ, URZ, URZ ;  /* 0x000000fffffff290 */ /* 0x000fe2000fffe0ff */
[----:B--2---:R-:W-:Y:S11]  /*5bc0*/  @!P5 BRA `(.L_x_84) ;  /* 0x0000000000d0d947 */ /* 0x004ff60003800000 */
[----:B------:R-:W-:Y:S01]  /*5bd0*/  ISETP.NE.U32.AND P0, PT, RZ, UR38, PT ;  /* 0x00000026ff007c0c */ /* 0x000fe2000bf05070 */
[----:B------:R-:W-:Y:S01]  /*5be0*/  BSSY B0, `(.L_x_85) ;  /* 0x000000d000007945 */ /* 0x000fe20003800000 */
[----:B------:R-:W-:Y:S02]  /*5bf0*/  FSETP.NEU.AND P1, PT, R117, RZ, PT ;  /* 0x000000ff7500720b */ /* 0x000fe40003f2d000 */
[----:B------:R-:W-:Y:S02]  /*5c00*/  ISETP.NE.AND.EX P0, PT, RZ, UR39, PT, P0 ;  /* 0x00000027ff007c0c */ /* 0x000fe4000bf05300 */
[----:B------:R-:W-:Y:S02]  /*5c10*/  SEL R4, RZ, 0xffffffff, P1 ;  /* 0xffffffffff047807 */ /* 0x000fe40000800000 */
[----:B------:R-:W-:Y:S02]  /*5c20*/  LOP3.LUT P1, RZ, R230, 0xff, RZ, 0xc0, !PT ;  /* 0x000000ffe6ff7812 */ /* 0x000fe4000782c0ff */
[----:B------:R-:W-:Y:S04]  /*5c30*/  SEL R5, RZ, 0xffffffff, P0 ;  /* 0xffffffffff057807 */ /* 0x000fe80000000000 */
[----:B------:R-:W-:Y:S01]  /*5c40*/  @P2 SEL R4, R5, R4, !P1 ;  /* 0x0000000405042207 */ /* 0x000fe20004800000 */
[----:B------:R-:W-:Y:S03]  /*5c50*/  IMAD.U32 R5, RZ, RZ, UR56 ;  /* 0x00000038ff057e24 */ /* 0x000fe6000f8e00ff */
[----:B------:R-:W-:Y:S01]  /*5c60*/  LOP3.LUT R4, R4, 0x1, RZ, 0xc0, !PT ;  /* 0x0000000104047812 */ /* 0x000fe200078ec0ff */
[----:B------:R-:W-:Y:S06]  /*5c70*/  @!P4 BRA `(.L_x_86) ;  /* 0x00000000000cc947 */ /* 0x000fec0003800000 */
[----:B------:R-:W-:Y:S04]  /*5c80*/  SHF.L.U32 R3, R3, 0x1f, RZ ;  /* 0x0000001f03037819 */ /* 0x000fe800000006ff */
[----:B------:R-:W1:Y:S02]  /*5c90*/  SYNCS.PHASECHK.TRANS64.TRYWAIT P0, [R0+URZ+0x30], R3 ;  /* 0x00003003000075a7 */ /* 0x000e6400080011ff */
[----:B-1----:R-:W-:Y:S05]  /*5ca0*/  @!P0 BRA `(.L_x_87) ;  /* 0x0000003400d08947 */ /* 0x002fea0003800000 */
.L_x_86:
[----:B------:R-:W-:Y:S05]  /*5cb0*/  BSYNC B0 ;  /* 0x0000000000007941 */ /* 0x000fea0003800000 */
.L_x_85:
[----:B------:R-:W-:Y:S02]  /*5cc0*/  ISETP.NE.U32.AND P0, PT, R4, 0x1, PT ;  /* 0x000000010400780c */ /* 0x000fe40003f05070 */
[----:B------:R-:W-:Y:S02]  /*5cd0*/  CS2R R126, SRZ ;  /* 0x00000000007e7805 */ /* 0x000fe4000001ff00 */
        /* <DEDUP_REMOVED lines=10> */
[----:B------:R-:W-:Y:S01]  /*5d80*/  CS2R R164, SRZ ;  /* 0x0000000000a47805 */ /* 0x000fe2000001ff00 */
[----:B-1----:R-:W-:Y:S01]  /*5d90*/  @P0 IMAD R3, R5, 0x2c00, R234 ;  /* 0x00002c0005030824 */ /* 0x002fe200078e02ea */
        /* <DEDUP_REMOVED lines=8> */
[----:B------:R-:W-:Y:S01]  /*5e20*/  IMAD.MOV.U32 R206, RZ, RZ, RZ ;  /* 0x000000ffffce7224 */ /* 0x000fe200078e00ff */
[----:B------:R-:W-:Y:S02]  /*5e30*/  CS2R R204, SRZ ;  /* 0x0000000000cc7805 */ /* 0x000fe4000001ff00 */
[----:B------:R-:W-:Y:S01]  /*5e40*/  @P0 LEA R0, R3, UR44, 0x1 ;  /* 0x0000002c03000c11 */ /* 0x000fe2000f8e08ff */
[----:B------:R-:W-:Y:S05]  /*5e50*/  @P0 WARPSYNC.ALL ;  /* 0x0000000000000948 */ /* 0x000fea0003800000 */
[----:B------:R1:W2:Y:S04]  /*5e60*/  @P0 LDSM.16.M88.4 R124, [R0+0x200] ;  /* 0x00020000007c083b */ /* 0x0002a80000000200 */
[----:B------:R1:W1:Y:S04]  /*5e70*/  @P0 LDSM.16.M88.4 R132, [R0+0xa00] ;  /* 0x000a00000084083b */ /* 0x0002680000000200 */
        /* <DEDUP_REMOVED lines=8> */
[----:B--2---:R1:W1:Y:S02]  /*5f00*/  @P0 LDSM.16.M88.4 R204, [R0+0x5200] ;  /* 0x0052000000cc083b */ /* 0x0042640000000200 */
.L_x_84:
[----:B------:R-:W-:Y:S05]  /*5f10*/  BSYNC B1 ;  /* 0x0000000000017941 */ /* 0x000fea0003800000 */
.L_x_83:
[----:B-1----:R-:W-:Y:S04]  /*5f20*/  LEA.HI R0, R112, R112, RZ, 0x1 ;  /* 0x0000007070007211 */ /* 0x002fe800078f08ff */
[----:B------:R-:W-:Y:S02]  /*5f30*/  SHF.R.U32.HI R7, RZ, 0x1, R0 ;  /* 0x00000001ff077819 */ /* 0x000fe40000011600 */
[----:B------:R-:W-:Y:S03]  /*5f40*/  LOP3.LUT R5, R0, 0xffe, RZ, 0xc0, !PT ;  /* 0x00000ffe00057812 */ /* 0x000fe600078ec0ff */
[----:B------:R-:W-:Y:S02]  /*5f50*/  IMAD R3, R7, 0xb0, R2 ;  /* 0x000000b007037824 */ /* 0x000fe400078e0202 */
[----:B------:R-:W-:Y:S04]  /*5f60*/  IMAD.IADD R0, R112, 0x1, -R5 ;  /* 0x0000000170007824 */ /* 0x000fe800078e0a05 */
[----:B------:R-:W-:Y:S05]  /*5f70*/  IMAD R115, R0, 0x100000, R3 ;  /* 0x0010000000737824 */ /* 0x000fea00078e0203 */
[----:B------:R-:W-:Y:S04]  /*5f80*/  SHF.R.U32.HI R4, RZ, 0x15, R115 ;  /* 0x00000015ff047819 */ /* 0x000fe80000011673 */
[----:B------:R-:W-:Y:S01]  /*5f90*/  LOP3.LUT P0, RZ, R4, 0x3, R235, 0x48, !PT ;  /* 0x0000000304ff7812 */ /* 0x000fe200078048eb */
[----:B------:R-:W-:Y:S01]  /*5fa0*/  @!UPT UIADD3 URZ, UPT, UPT, URZ, URZ, URZ ;  /* 0x000000fffffff290 */ /* 0x000fe2000fffe0ff */
[----:B----4-:R-:W-:Y:S11]  /*5fb0*/  @P3 BRA `(.L_x_88) ;  /* 0x0000000000083947 */ /* 0x010ff60003800000 */
[----:B------:R-:W1:Y:S02]  /*5fc0*/  SYNCS.PHASECHK.TRANS64.TRYWAIT P1, [R176+URZ+0x80], R9 ;  /* 0x00008009b00075a7 */ /* 0x000e6400080211ff */
[----:B-1----:R-:W-:Y:S05]  /*5fd0*/  @!P1 BRA `(.L_x_89) ;  /* 0x0000003400189947 */ /* 0x002fea0003800000 */
.L_x_88:
[----:B------:R-:W-:Y:S05]  /*5fe0*/  @!P0 BRA `(.L_x_90) ;  /* 0x0000000000408947 */ /* 0x000fea0003800000 */
[----:B------:R-:W2:Y:S01]  /*5ff0*/  LDCU.64 UR8, c[0x4][0x70] ;  /* 0x01000e00ff0877ac */ /* 0x000ea20008000a00 */
[----:B------:R-:W-:Y:S01]  /*6000*/  MOV R15, 0x0 ;  /* 0x00000000000f7802 */ /* 0x000fe20000000f00 */
[----:B------:R-:W-:Y:S02]  /*6010*/  HFMA2 R12, -RZ, RZ, 0, 5.9604644775390625e-08 ;  /* 0x00000001ff0c7431 */ /* 0x000fe400000001ff */
[----:B------:R-:W-:Y:S02]  /*6020*/  IMAD.MOV.U32 R8, RZ, RZ, 0x192 ;  /* 0x00000192ff087424 */ /* 0x000fe400078e00ff */
[----:B------:R-:W-:Y:S01]  /*6030*/  IMAD.MOV.U32 R13, RZ, RZ, RZ ;  /* 0x000000ffff0d7224 */ /* 0x000fe200078e00ff */
[----:B------:R-:W4:Y:S01]  /*6040*/  LDCU.64 UR6, c[0x4][0x78] ;  /* 0x01000f00ff0677ac */ /* 0x000f220008000a00 */
[----:B------:R-:W1:Y:S01]  /*6050*/  LDC.64 R14, c[0x4][R15] ;  /* 0x010000000f0e7b82 */ /* 0x000e620000000a00 */
[----:B------:R-:W5:Y:S01]  /*6060*/  LDCU.64 UR4, c[0x4][0x10] ;  /* 0x01000200ff0477ac */ /* 0x000f620008000a00 */
[----:B--2---:R-:W-:Y:S01]  /*6070*/  MOV R5, UR9 ;  /* 0x0000000900057c02 */ /* 0x004fe20008000f00 */
[----:B------:R-:W-:Y:S01]  /*6080*/  IMAD.U32 R4, RZ, RZ, UR8 ;  /* 0x00000008ff047e24 */ /* 0x000fe2000f8e00ff */
[----:B----4-:R-:W-:Y:S01]  /*6090*/  MOV R7, UR7 ;  /* 0x0000000700077c02 */ /* 0x010fe20008000f00 */
[----:B------:R-:W-:Y:S01]  /*60a0*/  IMAD.U32 R6, RZ, RZ, UR6 ;  /* 0x00000006ff067e24 */ /* 0x000fe2000f8e00ff */
[----:B-----5:R-:W-:Y:S01]  /*60b0*/  MOV R11, UR5 ;  /* 0x00000005000b7c02 */ /* 0x020fe20008000f00 */
[----:B------:R-:W-:Y:S02]  /*60c0*/  IMAD.U32 R10, RZ, RZ, UR4 ;  /* 0x00000004ff0a7e24 */ /* 0x000fe4000f8e00ff */
[----:B------:R-:W-:Y:S07]  /*60d0*/  LEPC R20, `(.L_x_90) ;  /* 0x000000001014794e */ /* 0x000fee0000000000 */
[----:B-1-3--:R-:W-:Y:S05]  /*60e0*/  CALL.ABS.NOINC R14 ;  /* 0x000000000e007343 */ /* 0x00afea0003c00000 */
.L_x_90:
[----:B------:R-:W-:Y:S05]  /*60f0*/  WARPSYNC.ALL ;  /* 0x0000000000007948 */ /* 0x000fea0003800000 */
[C---:B------:R-:W-:Y:S01]  /*6100*/  R2UR UR4, R115.reuse ;  /* 0x00000000730472ca */ /* 0x040fe200000e0000 */
[----:B------:R-:W-:Y:S05]  /*6110*/  VIADD R0, R115, 0x10 ;  /* 0x0000001073007836 */ /* 0x000fea0000000000 */
[----:B------:R-:W-:Y:S04]  /*6120*/  SHF.R.U32.HI R0, RZ, 0x15, R0 ;  /* 0x00000015ff007819 */ /* 0x000fe80000011600 */
[----:B------:R-:W-:Y:S03]  /*6130*/  LOP3.LUT P0, RZ, R0, 0x3, R235, 0x48, !PT ;  /* 0x0000000300ff7812 */ /* 0x000fe600078048eb */
[----:B------:R-:W2:Y:S10]  /*6140*/  LDTM.16dp256bit.x2 R96, tmem[UR4] ;  /* 0x00000004006079ee */ /* 0x000eb400080a0000 */
[----:B--2---:R-:W-:Y:S05]  /*6150*/  @!P0 BRA `(.L_x_91) ;  /* 0x0000000000408947 */ /* 0x004fea0003800000 */
        /* <DEDUP_REMOVED lines=16> */
.L_x_91:
[----:B------:R-:W-:Y:S05]  /*6260*/  WARPSYNC.ALL ;  /* 0x0000000000007948 */ /* 0x000fea0003800000 */
[C---:B------:R-:W-:Y:S01]  /*6270*/  R2UR UR4, R115.reuse ;  /* 0x00000000730472ca */ /* 0x040fe200000e0000 */
[----:B------:R-:W-:Y:S05]  /*6280*/  VIADD R0, R115, 0x20 ;  /* 0x0000002073007836 */ /* 0x000fea0000000000 */
[----:B------:R-:W-:Y:S04]  /*6290*/  SHF.R.U32.HI R0, RZ, 0x15, R0 ;  /* 0x00000015ff007819 */ /* 0x000fe80000011600 */
[----:B------:R-:W-:Y:S03]  /*62a0*/  LOP3.LUT P0, RZ, R0, 0x3, R235, 0x48, !PT ;  /* 0x0000000300ff7812 */ /* 0x000fe600078048eb */
[----:B------:R-:W2:Y:S10]  /*62b0*/  LDTM.16dp256bit.x2 R88, tmem[UR4+0x10] ;  /* 0x00001004005879ee */ /* 0x000eb400080a0000 */
        /* <DEDUP_REMOVED lines=17> */
.L_x_92:
        /* <DEDUP_REMOVED lines=23> */
.L_x_93:
        /* <DEDUP_REMOVED lines=23> */
.L_x_94:
        /* <DEDUP_REMOVED lines=23> */
.L_x_95:
        /* <DEDUP_REMOVED lines=23> */
.L_x_96:
        /* <DEDUP_REMOVED lines=23> */
.L_x_97:
        /* <DEDUP_REMOVED lines=23> */
.L_x_98:
        /* <DEDUP_REMOVED lines=23> */
.L_x_99:
        /* <DEDUP_REMOVED lines=23> */
.L_x_100:
[----:B------:R-:W-:Y:S01]  /*6f50*/  ISETP.NE.AND P0, PT, R241, RZ, PT ;  /* 0x000000fff100720c */ /* 0x000fe20003f05270 */
[----:B------:R-:W-:Y:S05]  /*6f60*/  WARPSYNC.ALL ;  /* 0x0000000000007948 */ /* 0x000fea0003800000 */
[--C-:B------:R-:W-:Y:S01]  /*6f70*/  HADD2.F32 R119, -RZ, R125.reuse.H0_H0 ;  /* 0x2000007dff777230 */ /* 0x100fe20000004100 */
[----:B------:R-:W-:Y:S01]  /*6f80*/  R2UR UR5, R176 ;  /* 0x00000000b00572ca */ /* 0x000fe200000e0000 */
[----:B------:R-:W-:Y:S01]  /*6f90*/  HADD2.F32 R120, -RZ, R125.H1_H1 ;  /* 0x3000007dff787230 */ /* 0x000fe20000004100 */
[----:B------:R-:W-:Y:S01]  /*6fa0*/  R2UR UR4, R115 ;  /* 0x00000000730472ca */ /* 0x000fe200000e0000 */
[--C-:B------:R-:W-:Y:S02]  /*6fb0*/  HADD2.F32 R121, -RZ, R126.reuse.H0_H0 ;  /* 0x2000007eff797230 */ /* 0x100fe40000004100 */
[C---:B---3--:R-:W-:Y:S01]  /*6fc0*/  FMUL R0, R114.reuse, R96 ;  /* 0x0000006072007220 */ /* 0x048fe20000400000 */
[----:B------:R-:W-:Y:S02]  /*6fd0*/  HADD2.F32 R122, -RZ, R126.H1_H1 ;  /* 0x3000007eff7a7230 */ /* 0x000fe40000004100 */
[C---:B------:R-:W-:Y:S01]  /*6fe0*/  FMUL R3, R114.reuse, R97 ;  /* 0x0000006172037220 */ /* 0x040fe20000400000 */
[--C-:B------:R-:W-:Y:S02]  /*6ff0*/  HADD2.F32 R125, -RZ, R132.reuse.H0_H0 ;  /* 0x20000084ff7d7230 */ /* 0x100fe40000004100 */
[C---:B------:R-:W-:Y:S01]  /*7000*/  FMUL R12, R114.reuse, R98 ;  /* 0x00000062720c7220 */ /* 0x040fe20000400000 */
[----:B------:R-:W-:Y:S02]  /*7010*/  HADD2.F32 R126, -RZ, R132.H1_H1 ;  /* 0x30000084ff7e7230 */ /* 0x000fe40000004100 */
[C---:B------:R-:W-:Y:S01]  /*7020*/  FMUL R13, R114.reuse, R99 ;  /* 0x00000063720d7220 */ /* 0x040fe20000400000 */
[--C-:B------:R-:W-:Y:S02]  /*7030*/  HADD2.F32 R131, -RZ, R135.reuse.H0_H0 ;  /* 0x20000087ff837230 */ /* 0x100fe40000004100 */
[C---:B------:R-:W-:Y:S01]  /*7040*/  FMUL R14, R114.reuse, R100 ;  /* 0x00000064720e7220 */ /* 0x040fe20000400000 */
[----:B------:R-:W-:Y:S01]  /*7050*/  HADD2.F32 R132, -RZ, R135.H1_H1 ;  /* 0x30000087ff847230 */ /* 0x000fe20000004100 */
[----:B------:R-:W-:Y:S01]  /*7060*/  UIADD3 UR5, UPT, UPT, UR5, 0xa0, URZ ;  /* 0x000000a005057890 */ /* 0x000fe2000fffe0ff */
[--C-:B------:R-:W-:Y:S01]  /*7070*/  HADD2.F32 R135, -RZ, R141.reuse.H0_H0 ;  /* 0x2000008dff877230 */ /* 0x100fe20000004100 */
[----:B-1----:R-:W1:Y:S01]  /*7080*/  LDTM.16dp256bit.x2 R4, tmem[UR4+0xa0] ;  /* 0x0000a004000479ee */ /* 0x002e6200080a0000 */
[----:B------:R-:W-:Y:S01]  /*7090*/  HADD2.F32 R136, -RZ, R141.H1_H1 ;  /* 0x3000008dff887230 */ /* 0x000fe20000004100 */
[----:B------:R-:W-:Y:S01]  /*70a0*/  NOP ;  /* 0x0000000000007918 */ /* 0x000fe20000000000 */
[--C-:B------:R-:W-:Y:S01]  /*70b0*/  HADD2.F32 R137, -RZ, R142.reuse.H0_H0 ;  /* 0x2000008eff897230 */ /* 0x100fe20000004100 */
[----:B------:R-:W-:Y:S01]  /*70c0*/  UPRMT UR5, UR37, 0x654, UR5 ;  /* 0x0000065425057896 */ /* 0x000fe20008000005 */
        /* <DEDUP_REMOVED lines=9> */
[----:B-1----:R-:W-:Y:S01]  /*7160*/  SYNCS.ARRIVE.TRANS64.RED.A1T0 RZ, [UR5], RZ ;  /* 0x000000ffffff79a7 */ /* 0x002fe20008100405 */
[--C-:B------:R-:W-:Y:S02]  /*7170*/  HADD2.F32 R151, -RZ, R157.reuse.H0_H0 ;  /* 0x2000009dff977230 */ /* 0x100fe40000004100 */
[C---:B------:R-:W-:Y:S01]  /*7180*/  FMUL R19, R114.reuse, R89 ;  /* 0x0000005972137220 */ /* 0x040fe20000400000 */
        /* <DEDUP_REMOVED lines=14> */
[----:B------:R-:W-:Y:S02]  /*7270*/  HADD2.F32 R116, -RZ, R124.H0_H0 ;  /* 0x2000007cff747230 */ /* 0x000fe40000004100 */
[C---:B------:R-:W-:Y:S01]  /*7280*/  FMUL R81, R114.reuse, R81 ;  /* 0x0000005172517220 */ /* 0x040fe20000400000 */
[--C-:B------:R-:W-:Y:S02]  /*7290*/  HADD2.F32 R167, -RZ, R173.reuse.H0_H0 ;  /* 0x200000adffa77230 */ /* 0x100fe40000004100 */
[C---:B------:R-:W-:Y:S01]  /*72a0*/  FMUL R82, R114.reuse, R82 ;  /* 0x0000005272527220 */ /* 0x040fe20000400000 */
[----:B------:R-:W-:Y:S02]  /*72b0*/  HADD2.F32 R168, -RZ, R173.H1_H1 ;  /* 0x300000adffa87230 */ /* 0x000fe40000004100 */
[C---:B------:R-:W-:Y:S01]  /*72c0*/  FFMA R0, R117.reuse, R116, R0 ;  /* 0x0000007475007223 */ /* 0x040fe20000000000 */
[--C-:B------:R-:W-:Y:S02]  /*72d0*/  HADD2.F32 R169, -RZ, R174.reuse.H0_H0 ;  /* 0x200000aeffa97230 */ /* 0x100fe40000004100 */
[C---:B------:R-:W-:Y:S01]  /*72e0*/  FMUL R83, R114.reuse, R83 ;  /* 0x0000005372537220 */ /* 0x040fe20000400000 */
[----:B------:R-:W-:Y:S02]  /*72f0*/  HADD2.F32 R170, -RZ, R174.H1_H1 ;  /* 0x300000aeffaa7230 */ /* 0x000fe40000004100 */
[C---:B------:R-:W-:Y:S01]  /*7300*/  FMUL R84, R114.reuse, R84 ;  /* 0x0000005472547220 */ /* 0x040fe20000400000 */
[----:B------:R-:W-:Y:S02]  /*7310*/  HADD2.F32 R118, -RZ, R124.H1_H1 ;  /* 0x3000007cff767230 */ /* 0x000fe40000004100 */
[C---:B------:R-:W-:Y:S01]  /*7320*/  FMUL R85, R114.reuse, R85 ;  /* 0x0000005572557220 */ /* 0x040fe20000400000 */
[--C-:B------:R-:W-:Y:S02]  /*7330*/  HADD2.F32 R173, -RZ, R180.reuse.H0_H0 ;  /* 0x200000b4ffad7230 */ /* 0x100fe40000004100 */
[C---:B------:R-:W-:Y:S01]  /*7340*/  FMUL R86, R114.reuse, R86 ;  /* 0x0000005672567220 */ /* 0x040fe20000400000 */
[----:B------:R-:W-:Y:S02]  /*7350*/  HADD2.F32 R174, -RZ, R180.H1_H1 ;  /* 0x300000b4ffae7230 */ /* 0x000fe40000004100 */
[C---:B------:R-:W-:Y:S01]  /*7360*/  FFMA R3, R117.reuse, R118, R3 ;  /* 0x0000007675037223 */ /* 0x040fe20000000003 */
[--C-:B------:R-:W-:Y:S02]  /*7370*/  HADD2.F32 R179, -RZ, R183.reuse.H0_H0 ;  /* 0x200000b7ffb37230 */ /* 0x100fe40000004100 */
[C---:B------:R-:W-:Y:S01]  /*7380*/  FFMA R12, R117.reuse, R119, R12 ;  /* 0x00000077750c7223 */ /* 0x040fe2000000000c */
[----:B------:R-:W-:Y:S02]  /*7390*/  HADD2.F32 R180, -RZ, R183.H1_H1 ;  /* 0x300000b7ffb47230 */ /* 0x000fe40000004100 */
[----:B------:R-:W-:Y:S01]  /*73a0*/  FFMA R13, R117, R120, R13 ;  /* 0x00000078750d7223 */ /* 0x000fe2000000000d */
[--C-:B------:R-:W-:Y:S01]  /*73b0*/  HADD2.F32 R183, -RZ, R189.reuse.H0_H0 ;  /* 0x200000bdffb77230 */ /* 0x100fe20000004100 */
[----:B------:R-:W-:Y:S01]  /*73c0*/  F2FP.F16.F32.PACK_AB R220, R3, R0 ;  /* 0x0000000003dc723e */ /* 0x000fe200000000ff */
[----:B------:R-:W-:Y:S02]  /*73d0*/  HADD2.F32 R184, -RZ, R189.H1_H1 ;  /* 0x300000bdffb87230 */ /* 0x000fe40000004100 */
[----:B------:R-:W-:Y:S01]  /*73e0*/  FFMA R14, R117, R121, R14 ;  /* 0x00000079750e7223 */ /* 0x000fe2000000000e */
[--C-:B------:R-:W-:Y:S01]  /*73f0*/  HADD2.F32 R185, -RZ, R190.reuse.H0_H0 ;  /* 0x200000beffb97230 */ /* 0x100fe20000004100 */
[----:B------:R-:W-:Y:S01]  /*7400*/  F2FP.F16.F32.PACK_AB R221, R13, R12 ;  /* 0x0000000c0ddd723e */ /* 0x000fe200000000ff */
[----:B------:R-:W-:Y:S02]  /*7410*/  HADD2.F32 R186, -RZ, R190.H1_H1 ;  /* 0x300000beffba7230 */ /* 0x000fe40000004100 */
[----:B------:R-:W-:Y:S01]  /*7420*/  FFMA R15, R117, R122, R15 ;  /* 0x0000007a750f7223 */ /* 0x000fe2000000000f */
[--C-:B------:R-:W-:Y:S02]  /*7430*/  HADD2.F32 R189, -RZ, R196.reuse.H0_H0 ;  /* 0x200000c4ffbd7230 */ /* 0x100fe40000004100 */
[C---:B------:R-:W-:Y:S01]  /*7440*/  FMUL R87, R114.reuse, R87 ;  /* 0x0000005772577220 */ /* 0x040fe20000400000 */
[----:B------:R-:W-:Y:S02]  /*7450*/  HADD2.F32 R190, -RZ, R196.H1_H1 ;  /* 0x300000c4ffbe7230 */ /* 0x000fe40000004100 */
[C---:B------:R-:W-:Y:S01]  /*7460*/  FMUL R72, R114.reuse, R72 ;  /* 0x0000004872487220 */ /* 0x040fe20000400000 */
[--C-:B------:R-:W-:Y:S01]  /*7470*/  HADD2.F32 R195, -RZ, R199.reuse.H0_H0 ;  /* 0x200000c7ffc37230 */ /* 0x100fe20000004100 */
[----:B------:R-:W-:Y:S01]  /*7480*/  F2FP.F16.F32.PACK_AB R222, R15, R14 ;  /* 0x0000000e0fde723e */ /* 0x000fe200000000ff */
[----:B------:R-:W-:Y:S02]  /*7490*/  HADD2.F32 R196, -RZ, R199.H1_H1 ;  /* 0x300000c7ffc47230 */ /* 0x000fe40000004100 */
[C---:B------:R-:W-:Y:S01]  /*74a0*/  FMUL R73, R114.reuse, R73 ;  /* 0x0000004972497220 */ /* 0x040fe20000400000 */
[----:B------:R-:W-:Y:S02]  /*74b0*/  HADD2.F32 R123, -RZ, R127.H0_H0 ;  /* 0x2000007fff7b7230 */ /* 0x000fe40000004100 */
[C---:B------:R-:W-:Y:S01]  /*74c0*/  FMUL R74, R114.reuse, R74 ;  /* 0x0000004a724a7220 */ /* 0x040fe20000400000 */
[--C-:B------:R-:W-:Y:S02]  /*74d0*/  HADD2.F32 R199, -RZ, R205.reuse.H0_H0 ;  /* 0x200000cdffc77230 */ /* 0x100fe40000004100 */
[C---:B------:R-:W-:Y:S01]  /*74e0*/  FMUL R75, R114.reuse, R75 ;  /* 0x0000004b724b7220 */ /* 0x040fe20000400000 */
[----:B------:R-:W-:Y:S01]  /*74f0*/  HADD2.F32 R200, -RZ, R205.H1_H1 ;  /* 0x300000cdffc87230 */ /* 0x000fe20000004100 */
[----:B------:R-:W-:Y:S01]  /*7500*/  MOV R205, UR56 ;  /* 0x0000003800cd7c02 */ /* 0x000fe20008000f00 */
[----:B------:R-:W-:Y:S02]  /*7510*/  HADD2.F32 R124, -RZ, R127.H1_H1 ;  /* 0x3000007fff7c7230 */ /* 0x000fe40000004100 */
[----:B------:R-:W-:Y:S01]  /*7520*/  FFMA R16, R117, R123, R16 ;  /* 0x0000007b75107223 */ /* 0x000fe20000000010 */
[--C-:B------:R-:W-:Y:S02]  /*7530*/  HADD2.F32 R127, -RZ, R133.reuse.H0_H0 ;  /* 0x20000085ff7f7230 */ /* 0x100fe40000004100 */
[C---:B------:R-:W-:Y:S01]  /*7540*/  FMUL R76, R114.reuse, R76 ;  /* 0x0000004c724c7220 */ /* 0x040fe20000400000 */
[----:B------:R-:W-:Y:S02]  /*7550*/  IMAD R205, R205, 0x2c00, R234 ;  /* 0x00002c00cdcd7824 */ /* 0x000fe400078e02ea */
[C---:B------:R-:W-:Y:S01]  /*7560*/  FFMA R17, R117.reuse, R124, R17 ;  /* 0x0000007c75117223 */ /* 0x040fe20000000011 */
[----:B------:R-:W-:Y:S02]  /*7570*/  HADD2.F32 R128, -RZ, R133.H1_H1 ;  /* 0x30000085ff807230 */ /* 0x000fe40000004100 */
[----:B------:R-:W-:Y:S01]  /*7580*/  FFMA R18, R117, R125, R18 ;  /* 0x0000007d75127223 */ /* 0x000fe20000000012 */
[--C-:B------:R-:W-:Y:S01]  /*7590*/  HADD2.F32 R129, -RZ, R134.reuse.H0_H0 ;  /* 0x20000086ff817230 */ /* 0x100fe20000004100 */
[----:B------:R-:W-:Y:S01]  /*75a0*/  LEA R205, R205, UR44, 0x1 ;  /* 0x0000002ccdcd7c11 */ /* 0x000fe2000f8e08ff */
[----:B------:R-:W-:Y:S01]  /*75b0*/  HADD2.F32 R130, -RZ, R134.H1_H1 ;  /* 0x30000086ff827230 */ /* 0x000fe20000004100 */
[----:B------:R-:W-:Y:S01]  /*75c0*/  F2FP.F16.F32.PACK_AB R223, R17, R16 ;  /* 0x0000001011df723e */ /* 0x000fe200000000ff */
[C---:B------:R-:W-:Y:S01]  /*75d0*/  FFMA R19, R117.reuse, R126, R19 ;  /* 0x0000007e75137223 */ /* 0x040fe20000000013 */
[C---:B------:R-:W-:Y:S01]  /*75e0*/  FFMA R20, R117.reuse, R127, R20 ;  /* 0x0000007f75147223 */ /* 0x040fe20000000014 */
[----:B------:R-:W-:Y:S01]  /*75f0*/  FFMA R21, R117, R128, R21 ;  /* 0x0000008075157223 */ /* 0x000fe20000000015 */
[--C-:B------:R-:W-:Y:S01]  /*7600*/  HADD2.F32 R133, -RZ, R140.reuse.H0_H0 ;  /* 0x2000008cff857230 */ /* 0x100fe20000004100 */
[----:B------:R1:W-:Y:S01]  /*7610*/  STSM.16.M88.4 [R205+0x200], R220 ;  /* 0x000200dccd007844 */ /* 0x0003e20000000200 */
[----:B------:R-:W-:Y:S01]  /*7620*/  F2FP.F16.F32.PACK_AB R224, R19, R18 ;  /* 0x0000001213e0723e */ /* 0x000fe200000000ff */
[----:B------:R-:W-:Y:S01]  /*7630*/  FFMA R22, R117, R129, R22 ;  /* 0x0000008175167223 */ /* 0x000fe20000000016 */
[----:B------:R-:W-:Y:S01]  /*7640*/  HADD2.F32 R134, -RZ, R140.H1_H1 ;  /* 0x3000008cff867230 */ /* 0x000fe20000004100 */
[----:B------:R-:W-:Y:S01]  /*7650*/  F2FP.F16.F32.PACK_AB R225, R21, R20 ;  /* 0x0000001415e1723e */ /* 0x000fe200000000ff */
[C---:B------:R-:W-:Y:S01]  /*7660*/  FFMA R23, R117.reuse, R130, R23 ;  /* 0x0000008275177223 */ /* 0x040fe20000000017 */
[C---:B------:R-:W-:Y:S01]  /*7670*/  FFMA R88, R117.reuse, R131, R88 ;  /* 0x0000008375587223 */ /* 0x040fe20000000058 */
[C---:B------:R-:W-:Y:S01]  /*7680*/  FFMA R89, R117.reuse, R132, R89 ;  /* 0x0000008475597223 */ /* 0x040fe20000000059 */
[C---:B------:R-:W-:Y:S01]  /*7690*/  FFMA R80, R117.reuse, R133, R80 ;  /* 0x0000008575507223 */ /* 0x040fe20000000050 */
[----:B------:R-:W-:Y:S01]  /*76a0*/  FFMA R81, R117, R134, R81 ;  /* 0x0000008675517223 */ /* 0x000fe20000000051 */
[--C-:B------:R-:W-:Y:S01]  /*76b0*/  HADD2.F32 R139, -RZ, R143.reuse.H0_H0 ;  /* 0x2000008fff8b7230 */ /* 0x100fe20000004100 */
        /* <DEDUP_REMOVED lines=8> */
[----:B------:R2:W-:Y:S01]  /*7740*/  STSM.16.M88.4 [R205+0xa00], R224 ;  /* 0x000a00e0cd007844 */ /* 0x0005e20000000200 */
[C---:B------:R-:W-:Y:S01]  /*7750*/  FFMA R87, R117.reuse, R140, R87 ;  /* 0x0000008c75577223 */ /* 0x040fe20000000057 */
[--C-:B------:R-:W-:Y:S02]  /*7760*/  HADD2.F32 R143, -RZ, R149.reuse.H0_H0 ;  /* 0x20000095ff8f7230 */ /* 0x100fe40000004100 */
[C---:B------:R-:W-:Y:S01]  /*7770*/  FFMA R72, R117.reuse, R141, R72 ;  /* 0x0000008d75487223 */ /* 0x040fe20000000048 */
[----:B------:R-:W-:Y:S02]  /*7780*/  HADD2.F32 R144, -RZ, R149.H1_H1 ;  /* 0x30000095ff907230 */ /* 0x000fe40000004100 */
[C---:B------:R-:W-:Y:S01]  /*7790*/  FFMA R73, R117.reuse, R142, R73 ;  /* 0x0000008e75497223 */ /* 0x040fe20000000049 */
[--C-:B------:R-:W-:Y:S02]  /*77a0*/  HADD2.F32 R145, -RZ, R150.reuse.H0_H0 ;  /* 0x20000096ff917230 */ /* 0x100fe40000004100 */
[C---:B------:R-:W-:Y:S01]  /*77b0*/  FFMA R74, R117.reuse, R143, R74 ;  /* 0x0000008f754a7223 */ /* 0x040fe2000000004a */
[----:B------:R-:W-:Y:S02]  /*77c0*/  HADD2.F32 R146, -RZ, R150.H1_H1 ;  /* 0x30000096ff927230 */ /* 0x000fe40000004100 */
[C---:B------:R-:W-:Y:S01]  /*77d0*/  FFMA R75, R117.reuse, R144, R75 ;  /* 0x00000090754b7223 */ /* 0x040fe2000000004b */
[C---:B------:R-:W-:Y:S01]  /*77e0*/  FMUL R77, R114.reuse, R77 ;  /* 0x0000004d724d7220 */ /* 0x040fe20000400000 */
[----:B------:R-:W-:Y:S01]  /*77f0*/  FFMA R76, R117, R145, R76 ;  /* 0x00000091754c7223 */ /* 0x000fe2000000004c */
[----:B-1----:R-:W-:Y:S01]  /*7800*/  F2FP.F16.F32.PACK_AB R220, R81, R80 ;  /* 0x0000005051dc723e */ /* 0x002fe200000000ff */
[C---:B------:R-:W-:Y:S01]  /*7810*/  FMUL R78, R114.reuse, R78 ;  /* 0x0000004e724e7220 */ /* 0x040fe20000400000 */
[----:B------:R-:W-:Y:S01]  /*7820*/  F2FP.F16.F32.PACK_AB R221, R83, R82 ;  /* 0x0000005253dd723e */ /* 0x000fe200000000ff */
[----:B------:R-:W-:Y:S01]  /*7830*/  FFMA R77, R117, R146, R77 ;  /* 0x00000092754d7223 */ /* 0x000fe2000000004d */
[----:B------:R-:W-:Y:S01]  /*7840*/  F2FP.F16.F32.PACK_AB R222, R85, R84 ;  /* 0x0000005455de723e */ /* 0x000fe200000000ff */
[----:B------:R-:W-:Y:S01]  /*7850*/  FFMA R78, R117, R147, R78 ;  /* 0x00000093754e7223 */ /* 0x000fe2000000004e */
[----:B------:R-:W-:Y:S01]  /*7860*/  F2FP.F16.F32.PACK_AB R223, R87, R86 ;  /* 0x0000005657df723e */ /* 0x000fe200000000ff */
[C---:B------:R-:W-:Y:S01]  /*7870*/  FMUL R79, R114.reuse, R79 ;  /* 0x0000004f724f7220 */ /* 0x040fe20000400000 */
[--C-:B------:R-:W-:Y:S02]  /*7880*/  HADD2.F32 R149, -RZ, R156.reuse.H0_H0 ;  /* 0x2000009cff957230 */ /* 0x100fe40000004100 */
[C---:B------:R-:W-:Y:S01]  /*7890*/  FMUL R64, R114.reuse, R64 ;  /* 0x0000004072407220 */ /* 0x040fe20000400000 */
[----:B------:R-:W-:Y:S01]  /*78a0*/  HADD2.F32 R150, -RZ, R156.H1_H1 ;  /* 0x3000009cff967230 */ /* 0x000fe20000004100 */
[----:B------:R1:W-:Y:S01]  /*78b0*/  STSM.16.M88.4 [R205+0x1200], R220 ;  /* 0x001200dccd007844 */ /* 0x0003e20000000200 */
[C---:B------:R-:W-:Y:S01]  /*78c0*/  FFMA R79, R117.reuse, R148, R79 ;  /* 0x00000094754f7223 */ /* 0x040fe2000000004f */
[C---:B------:R-:W-:Y:S01]  /*78d0*/  FFMA R64, R117.reuse, R149, R64 ;  /* 0x0000009575407223 */ /* 0x040fe20000000040 */
[C---:B------:R-:W-:Y:S01]  /*78e0*/  FMUL R65, R114.reuse, R65 ;  /* 0x0000004172417220 */ /* 0x040fe20000400000 */
[C---:B------:R-:W-:Y:S01]  /*78f0*/  FMUL R66, R114.reuse, R66 ;  /* 0x0000004272427220 */ /* 0x040fe20000400000 */
[C---:B------:R-:W-:Y:S01]  /*7900*/  FMUL R67, R114.reuse, R67 ;  /* 0x0000004372437220 */ /* 0x040fe20000400000 */
[C---:B------:R-:W-:Y:S01]  /*7910*/  FMUL R68, R114.reuse, R68 ;  /* 0x0000004472447220 */ /* 0x040fe20000400000 */
[----:B------:R-:W-:Y:S01]  /*7920*/  FFMA R65, R117, R150, R65 ;  /* 0x0000009675417223 */ /* 0x000fe20000000041 */
[----:B--2---:R-:W-:Y:S01]  /*7930*/  F2FP.F16.F32.PACK_AB R224, R73, R72 ;  /* 0x0000004849e0723e */ /* 0x004fe200000000ff */
[----:B------:R-:W-:Y:S01]  /*7940*/  FFMA R66, R117, R151, R66 ;  /* 0x0000009775427223 */ /* 0x000fe20000000042 */
        /* <DEDUP_REMOVED lines=15> */
[--C-:B------:R-:W-:Y:S02]  /*7a40*/  HADD2.F32 R159, -RZ, R165.reuse.H0_H0 ;  /* 0x200000a5ff9f7230 */ /* 0x100fe40000004100 */
[C---:B------:R-:W-:Y:S01]  /*7a50*/  FFMA R71, R117.reuse, R156, R71 ;  /* 0x0000009c75477223 */ /* 0x040fe20000000047 */
[C---:B------:R-:W-:Y:S01]  /*7a60*/  FFMA R56, R117.reuse, R157, R56 ;  /* 0x0000009d75387223 */ /* 0x040fe20000000038 */
[----:B------:R-:W-:Y:S01]  /*7a70*/  FFMA R57, R117, R158, R57 ;  /* 0x0000009e75397223 */ /* 0x000fe20000000039 */
[C---:B------:R-:W-:Y:S01]  /*7a80*/  FMUL R58, R114.reuse, R58 ;  /* 0x0000003a723a7220 */ /* 0x040fe20000400000 */
[----:B------:R-:W-:Y:S01]  /*7a90*/  HADD2.F32 R160, -RZ, R165.H1_H1 ;  /* 0x300000a5ffa07230 */ /* 0x000fe20000004100 */
[----:B-1----:R-:W-:Y:S01]  /*7aa0*/  F2FP.F16.F32.PACK_AB R220, R65, R64 ;  /* 0x0000004041dc723e */ /* 0x002fe200000000ff */
[C---:B------:R-:W-:Y:S01]  /*7ab0*/  FMUL R59, R114.reuse, R59 ;  /* 0x0000003b723b7220 */ /* 0x040fe20000400000 */
[--C-:B------:R-:W-:Y:S01]  /*7ac0*/  HADD2.F32 R161, -RZ, R166.reuse.H0_H0 ;  /* 0x200000a6ffa17230 */ /* 0x100fe20000004100 */
[----:B------:R-:W-:Y:S01]  /*7ad0*/  F2FP.F16.F32.PACK_AB R221, R67, R66 ;  /* 0x0000004243dd723e */ /* 0x000fe200000000ff */
[----:B------:R-:W-:Y:S01]  /*7ae0*/  FFMA R58, R117, R159, R58 ;  /* 0x0000009f753a7223 */ /* 0x000fe2000000003a */
[----:B------:R-:W-:Y:S01]  /*7af0*/  F2FP.F16.F32.PACK_AB R222, R69, R68 ;  /* 0x0000004445de723e */ /* 0x000fe200000000ff */
[----:B------:R-:W-:Y:S01]  /*7b00*/  FFMA R59, R117, R160, R59 ;  /* 0x000000a0753b7223 */ /* 0x000fe2000000003b */
[----:B------:R-:W-:Y:S01]  /*7b10*/  F2FP.F16.F32.PACK_AB R223, R71, R70 ;  /* 0x0000004647df723e */ /* 0x000fe200000000ff */
[C---:B------:R-:W-:Y:S01]  /*7b20*/  FMUL R60, R114.reuse, R60 ;  /* 0x0000003c723c7220 */ /* 0x040fe20000400000 */
[----:B------:R-:W-:Y:S02]  /*7b30*/  HADD2.F32 R162, -RZ, R166.H1_H1 ;  /* 0x300000a6ffa27230 */ /* 0x000fe40000004100 */
[C---:B------:R-:W-:Y:S01]  /*7b40*/  FMUL R61, R114.reuse, R61 ;  /* 0x0000003d723d7220 */ /* 0x040fe20000400000 */
[C---:B------:R-:W-:Y:S01]  /*7b50*/  FMUL R62, R114.reuse, R62 ;  /* 0x0000003e723e7220 */ /* 0x040fe20000400000 */
[----:B------:R1:W-:Y:S01]  /*7b60*/  STSM.16.M88.4 [R205+0x2200], R220 ;  /* 0x002200dccd007844 */ /* 0x0003e20000000200 */
[C---:B------:R-:W-:Y:S01]  /*7b70*/  FFMA R60, R117.reuse, R161, R60 ;  /* 0x000000a1753c7223 */ /* 0x040fe2000000003c */
[C---:B------:R-:W-:Y:S01]  /*7b80*/  FFMA R61, R117.reuse, R162, R61 ;  /* 0x000000a2753d7223 */ /* 0x040fe2000000003d */
[----:B------:R-:W-:Y:S01]  /*7b90*/  FFMA R62, R117, R163, R62 ;  /* 0x000000a3753e7223 */ /* 0x000fe2000000003e */
[C---:B------:R-:W-:Y:S01]  /*7ba0*/  FMUL R63, R114.reuse, R63 ;  /* 0x0000003f723f7220 */ /* 0x040fe20000400000 */
[--C-:B------:R-:W-:Y:S02]  /*7bb0*/  HADD2.F32 R165, -RZ, R172.reuse.H0_H0 ;  /* 0x200000acffa57230 */ /* 0x100fe40000004100 */
[C---:B------:R-:W-:Y:S01]  /*7bc0*/  FMUL R48, R114.reuse, R48 ;  /* 0x0000003072307220 */ /* 0x040fe20000400000 */
[----:B------:R-:W-:Y:S01]  /*7bd0*/  HADD2.F32 R166, -RZ, R172.H1_H1 ;  /* 0x300000acffa67230 */ /* 0x000fe20000004100 */
[----:B--2---:R-:W-:Y:S01]  /*7be0*/  F2FP.F16.F32.PACK_AB R224, R57, R56 ;  /* 0x0000003839e0723e */ /* 0x004fe200000000ff */
[----:B------:R-:W-:Y:S01]  /*7bf0*/  FFMA R63, R117, R164, R63 ;  /* 0x000000a4753f7223 */ /* 0x000fe2000000003f */
[----:B------:R-:W-:Y:S01]  /*7c00*/  F2FP.F16.F32.PACK_AB R225, R59, R58 ;  /* 0x0000003a3be1723e */ /* 0x000fe200000000ff */
[----:B------:R-:W-:Y:S01]  /*7c10*/  FFMA R48, R117, R165, R48 ;  /* 0x000000a575307223 */ /* 0x000fe20000000030 */
[----:B------:R-:W-:Y:S01]  /*7c20*/  F2FP.F16.F32.PACK_AB R226, R61, R60 ;  /* 0x0000003c3de2723e */ /* 0x000fe200000000ff */
[C---:B------:R-:W-:Y:S01]  /*7c30*/  FMUL R49, R114.reuse, R49 ;  /* 0x0000003172317220 */ /* 0x040fe20000400000 */
[----:B------:R-:W-:Y:S01]  /*7c40*/  F2FP.F16.F32.PACK_AB R227, R63, R62 ;  /* 0x0000003e3fe3723e */ /* 0x000fe200000000ff */
[C---:B------:R-:W-:Y:S01]  /*7c50*/  FMUL R50, R114.reuse, R50 ;  /* 0x0000003272327220 */ /* 0x040fe20000400000 */
[C---:B------:R-:W-:Y:S01]  /*7c60*/  FMUL R51, R114.reuse, R51 ;  /* 0x0000003372337220 */ /* 0x040fe20000400000 */
[C---:B------:R-:W-:Y:S01]  /*7c70*/  FFMA R49, R117.reuse, R166, R49 ;  /* 0x000000a675317223 */ /* 0x040fe20000000031 */
[C---:B------:R-:W-:Y:S01]  /*7c80*/  FMUL R52, R114.reuse, R52 ;  /* 0x0000003472347220 */ /* 0x040fe20000400000 */
[----:B------:R2:W-:Y:S01]  /*7c90*/  STSM.16.M88.4 [R205+0x2a00], R224 ;  /* 0x002a00e0cd007844 */ /* 0x0005e20000000200 */
[C---:B------:R-:W-:Y:S01]  /*7ca0*/  FFMA R50, R117.reuse, R167, R50 ;  /* 0x000000a775327223 */ /* 0x040fe20000000032 */
[C---:B------:R-:W-:Y:S01]  /*7cb0*/  FFMA R51, R117.reuse, R168, R51 ;  /* 0x000000a875337223 */ /* 0x040fe20000000033 */
[C---:B------:R-:W-:Y:S01]  /*7cc0*/  FFMA R52, R117.reuse, R169, R52 ;  /* 0x000000a975347223 */ /* 0x040fe20000000034 */
[C---:B------:R-:W-:Y:S01]  /*7cd0*/  FMUL R53, R114.reuse, R53 ;  /* 0x0000003572357220 */ /* 0x040fe20000400000 */
[--C-:B------:R-:W-:Y:S02]  /*7ce0*/  HADD2.F32 R171, -RZ, R175.reuse.H0_H0 ;  /* 0x200000afffab7230 */ /* 0x100fe40000004100 */
[C---:B------:R-:W-:Y:S01]  /*7cf0*/  FMUL R54, R114.reuse, R54 ;  /* 0x0000003672367220 */ /* 0x040fe20000400000 */
[----:B------:R-:W-:Y:S02]  /*7d00*/  HADD2.F32 R172, -RZ, R175.H1_H1 ;  /* 0x300000afffac7230 */ /* 0x000fe40000004100 */
[C---:B------:R-:W-:Y:S01]  /*7d10*/  FFMA R53, R117.reuse, R170, R53 ;  /* 0x000000aa75357223 */ /* 0x040fe20000000035 */
[C---:B------:R-:W-:Y:S01]  /*7d20*/  FMUL R55, R114.reuse, R55 ;  /* 0x0000003772377220 */ /* 0x040fe20000400000 */
[----:B------:R-:W-:Y:S01]  /*7d30*/  FFMA R54, R117, R171, R54 ;  /* 0x000000ab75367223 */ /* 0x000fe20000000036 */
[C---:B------:R-:W-:Y:S01]  /*7d40*/  FMUL R40, R114.reuse, R40 ;  /* 0x0000002872287220 */ /* 0x040fe20000400000 */
[----:B-1----:R-:W-:Y:S01]  /*7d50*/  F2FP.F16.F32.PACK_AB R220, R49, R48 ;  /* 0x0000003031dc723e */ /* 0x002fe200000000ff */
[----:B------:R-:W-:Y:S01]  /*7d60*/  FFMA R55, R117, R172, R55 ;  /* 0x000000ac75377223 */ /* 0x000fe20000000037 */
[----:B------:R-:W-:Y:S01]  /*7d70*/  F2FP.F16.F32.PACK_AB R221, R51, R50 ;  /* 0x0000003233dd723e */ /* 0x000fe200000000ff */
[----:B------:R-:W-:Y:S01]  /*7d80*/  FFMA R40, R117, R173, R40 ;  /* 0x000000ad75287223 */ /* 0x000fe20000000028 */
[----:B------:R-:W-:Y:S01]  /*7d90*/  F2FP.F16.F32.PACK_AB R222, R53, R52 ;  /* 0x0000003435de723e */ /* 0x000fe200000000ff */
[C---:B------:R-:W-:Y:S01]  /*7da0*/  FMUL R41, R114.reuse, R41 ;  /* 0x0000002972297220 */ /* 0x040fe20000400000 */
[--C-:B------:R-:W-:Y:S01]  /*7db0*/  HADD2.F32 R175, -RZ, R181.reuse.H0_H0 ;  /* 0x200000b5ffaf7230 */ /* 0x100fe20000004100 */
[----:B------:R-:W-:Y:S01]  /*7dc0*/  F2FP.F16.F32.PACK_AB R223, R55, R54 ;  /* 0x0000003637df723e */ /* 0x000fe200000000ff */
[C---:B------:R-:W-:Y:S01]  /*7dd0*/  FMUL R42, R114.reuse, R42 ;  /* 0x0000002a722a7220 */ /* 0x040fe20000400000 */
[----:B------:R-:W-:Y:S02]  /*7de0*/  HADD2.F32 R176, -RZ, R181.H1_H1 ;  /* 0x300000b5ffb07230 */ /* 0x000fe40000004100 */
[C---:B------:R-:W-:Y:S01]  /*7df0*/  FFMA R41, R117.reuse, R174, R41 ;  /* 0x000000ae75297223 */ /* 0x040fe20000000029 */
[C---:B------:R-:W-:Y:S01]  /*7e00*/  FMUL R43, R114.reuse, R43 ;  /* 0x0000002b722b7220 */ /* 0x040fe20000400000 */
[--C-:B------:R-:W-:Y:S01]  /*7e10*/  HADD2.F32 R177, -RZ, R182.reuse.H0_H0 ;  /* 0x200000b6ffb17230 */ /* 0x100fe20000004100 */
[----:B------:R2:W-:Y:S01]  /*7e20*/  STSM.16.M88.4 [R205+0x3200], R220 ;  /* 0x003200dccd007844 */ /* 0x0005e20000000200 */
[----:B------:R-:W-:Y:S01]  /*7e30*/  FFMA R42, R117, R175, R42 ;  /* 0x000000af752a7223 */ /* 0x000fe2000000002a */
[----:B------:R-:W-:Y:S01]  /*7e40*/  F2FP.F16.F32.PACK_AB R40, R41, R40 ;  /* 0x000000282928723e */ /* 0x000fe200000000ff */
[----:B------:R-:W-:Y:S01]  /*7e50*/  FFMA R43, R117, R176, R43 ;  /* 0x000000b0752b7223 */ /* 0x000fe2000000002b */
[C---:B------:R-:W-:Y:S01]  /*7e60*/  FMUL R44, R114.reuse, R44 ;  /* 0x0000002c722c7220 */ /* 0x040fe20000400000 */
[----:B------:R-:W-:Y:S02]  /*7e70*/  HADD2.F32 R178, -RZ, R182.H1_H1 ;  /* 0x300000b6ffb27230 */ /* 0x000fe40000004100 */
[C---:B------:R-:W-:Y:S01]  /*7e80*/  FMUL R45, R114.reuse, R45 ;  /* 0x0000002d722d7220 */ /* 0x040fe20000400000 */
[C---:B------:R-:W-:Y:S01]  /*7e90*/  FMUL R46, R114.reuse, R46 ;  /* 0x0000002e722e7220 */ /* 0x040fe20000400000 */
[----:B------:R-:W-:Y:S01]  /*7ea0*/  F2FP.F16.F32.PACK_AB R41, R43, R42 ;  /* 0x0000002a2b29723e */ /* 0x000fe200000000ff */
[C---:B------:R-:W-:Y:S01]  /*7eb0*/  FFMA R44, R117.reuse, R177, R44 ;  /* 0x000000b1752c7223 */ /* 0x040fe2000000002c */
[C---:B------:R-:W-:Y:S01]  /*7ec0*/  FFMA R45, R117.reuse, R178, R45 ;  /* 0x000000b2752d7223 */ /* 0x040fe2000000002d */
[----:B------:R-:W-:Y:S01]  /*7ed0*/  FFMA R46, R117, R179, R46 ;  /* 0x000000b3752e7223 */ /* 0x000fe2000000002e */
[C---:B------:R-:W-:Y:S01]  /*7ee0*/  FMUL R47, R114.reuse, R47 ;  /* 0x0000002f722f7220 */ /* 0x040fe20000400000 */
[--C-:B------:R-:W-:Y:S02]  /*7ef0*/  HADD2.F32 R181, -RZ, R188.reuse.H0_H0 ;  /* 0x200000bcffb57230 */ /* 0x100fe40000004100 */
[C---:B------:R-:W-:Y:S01]  /*7f00*/  FMUL R32, R114.reuse, R32 ;  /* 0x0000002072207220 */ /* 0x040fe20000400000 */
[----:B------:R-:W-:Y:S01]  /*7f10*/  HADD2.F32 R182, -RZ, R188.H1_H1 ;  /* 0x300000bcffb67230 */ /* 0x000fe20000004100 */
[----:B------:R-:W-:Y:S01]  /*7f20*/  F2FP.F16.F32.PACK_AB R42, R45, R44 ;  /* 0x0000002c2d2a723e */ /* 0x000fe200000000ff */
[C---:B------:R-:W-:Y:S01]  /*7f30*/  FFMA R47, R117.reuse, R180, R47 ;  /* 0x000000b4752f7223 */ /* 0x040fe2000000002f */
[----:B------:R-:W-:Y:S01]  /*7f40*/  FFMA R32, R117, R181, R32 ;  /* 0x000000b575207223 */ /* 0x000fe20000000020 */
[C---:B------:R-:W-:Y:S01]  /*7f50*/  FMUL R33, R114.reuse, R33 ;  /* 0x0000002172217220 */ /* 0x040fe20000400000 */
[C---:B------:R-:W-:Y:S01]  /*7f60*/  FMUL R34, R114.reuse, R34 ;  /* 0x0000002272227220 */ /* 0x040fe20000400000 */
[C---:B------:R-:W-:Y:S01]  /*7f70*/  FMUL R35, R114.reuse, R35 ;  /* 0x0000002372237220 */ /* 0x040fe20000400000 */
[----:B------:R-:W-:Y:S01]  /*7f80*/  F2FP.F16.F32.PACK_AB R43, R47, R46 ;  /* 0x0000002e2f2b723e */ /* 0x000fe200000000ff */
[C---:B------:R-:W-:Y:S01]  /*7f90*/  FFMA R33, R117.reuse, R182, R33 ;  /* 0x000000b675217223 */ /* 0x040fe20000000021 */
[C---:B------:R-:W-:Y:S01]  /*7fa0*/  FFMA R34, R117.reuse, R183, R34 ;  /* 0x000000b775227223 */ /* 0x040fe20000000022 */
[----:B------:R-:W-:Y:S01]  /*7fb0*/  FFMA R35, R117, R184, R35 ;  /* 0x000000b875237223 */ /* 0x000fe20000000023 */
[C---:B------:R-:W-:Y:S01]  /*7fc0*/  FMUL R36, R114.reuse, R36 ;  /* 0x0000002472247220 */ /* 0x040fe20000400000 */
[----:B------:R2:W-:Y:S01]  /*7fd0*/  STSM.16.M88.4 [R205+0x3a00], R40 ;  /* 0x003a0028cd007844 */ /* 0x0005e20000000200 */
[----:B------:R-:W-:Y:S01]  /*7fe0*/  F2FP.F16.F32.PACK_AB R32, R33, R32 ;  /* 0x000000202120723e */ /* 0x000fe200000000ff */
[C---:B------:R-:W-:Y:S01]  /*7ff0*/  FMUL R37, R114.reuse, R37 ;  /* 0x0000002572257220 */ /* 0x040fe20000400000 */
[--C-:B------:R-:W-:Y:S01]  /*8000*/  HADD2.F32 R187, -RZ, R191.reuse.H0_H0 ;  /* 0x200000bfffbb7230 */ /* 0x100fe20000004100 */
[----:B------:R-:W-:Y:S01]  /*8010*/  F2FP.F16.F32.PACK_AB R33, R35, R34 ;  /* 0x000000222321723e */ /* 0x000fe200000000ff */
[C---:B------:R-:W-:Y:S01]  /*8020*/  FFMA R36, R117.reuse, R185, R36 ;  /* 0x000000b975247223 */ /* 0x040fe20000000024 */
        /* <DEDUP_REMOVED lines=17> */
[--C-:B------:R-:W-:Y:S01]  /*8140*/  HADD2.F32 R193, -RZ, R198.reuse.H0_H0 ;  /* 0x200000c6ffc17230 */ /* 0x100fe20000004100 */
[----:B------:R2:W-:Y:S01]  /*8150*/  STSM.16.M88.4 [R205+0x4200], R32 ;  /* 0x00420020cd007844 */ /* 0x0005e20000000200 */
        /* <DEDUP_REMOVED lines=9> */
[C---:B------:R-:W-:Y:S01]  /*81f0*/  FMUL R31, R114.reuse, R31 ;  /* 0x0000001f721f7220 */ /* 0x040fe20000400000 */
[--C-:B------:R-:W-:Y:S02]  /*8200*/  HADD2.F32 R197, -RZ, R204.reuse.H0_H0 ;  /* 0x200000ccffc57230 */ /* 0x100fe40000004100 */
[C---:B------:R-:W-:Y:S01]  /*8210*/  FMUL R4, R114.reuse, R4 ;  /* 0x0000000472047220 */ /* 0x040fe20000400000 */
[----:B------:R-:W-:Y:S02]  /*8220*/  HADD2.F32 R198, -RZ, R204.H1_H1 ;  /* 0x300000ccffc67230 */ /* 0x000fe40000004100 */
[C---:B------:R-:W-:Y:S01]  /*8230*/  FMUL R5, R114.reuse, R5 ;  /* 0x0000000572057220 */ /* 0x040fe20000400000 */
[C---:B------:R-:W-:Y:S01]  /*8240*/  FFMA R30, R117.reuse, R195, R30 ;  /* 0x000000c3751e7223 */ /* 0x040fe2000000001e */
[C---:B------:R-:W-:Y:S01]  /*8250*/  FMUL R6, R114.reuse, R6 ;  /* 0x0000000672067220 */ /* 0x040fe20000400000 */
[C---:B------:R-:W-:Y:S01]  /*8260*/  FFMA R31, R117.reuse, R196, R31 ;  /* 0x000000c4751f7223 */ /* 0x040fe2000000001f */
[--C-:B------:R-:W-:Y:S02]  /*8270*/  HADD2.F32 R201, -RZ, R206.reuse.H0_H0 ;  /* 0x200000ceffc97230 */ /* 0x100fe40000004100 */
[C---:B------:R-:W-:Y:S01]  /*8280*/  FMUL R7, R114.reuse, R7 ;  /* 0x0000000772077220 */ /* 0x040fe20000400000 */
[C---:B------:R-:W-:Y:S01]  /*8290*/  FFMA R4, R117.reuse, R197, R4 ;  /* 0x000000c575047223 */ /* 0x040fe20000000004 */
[----:B------:R-:W-:Y:S02]  /*82a0*/  HADD2.F32 R202, -RZ, R206.H1_H1 ;  /* 0x300000ceffca7230 */ /* 0x000fe40000004100 */
        /* <DEDUP_REMOVED lines=8> */
[----:B------:R-:W-:Y:S01]  /*8330*/  FMUL R11, R114, R11 ;  /* 0x0000000b720b7220 */ /* 0x000fe20000400000 */
[C---:B------:R-:W-:Y:S01]  /*8340*/  FFMA R8, R117.reuse, R201, R8 ;  /* 0x000000c975087223 */ /* 0x040fe20000000008 */
[C---:B------:R-:W-:Y:S01]  /*8350*/  FFMA R9, R117.reuse, R202, R9 ;  /* 0x000000ca75097223 */ /* 0x040fe20000000009 */
[C---:B------:R-:W-:Y:S01]  /*8360*/  FFMA R10, R117.reuse, R203, R10 ;  /* 0x000000cb750a7223 */ /* 0x040fe2000000000a */
[----:B------:R-:W-:Y:S01]  /*8370*/  FFMA R11, R117, R204, R11 ;  /* 0x000000cc750b7223 */ /* 0x000fe2000000000b */
[----:B------:R-:W-:Y:S01]  /*8380*/  F2FP.F16.F32.PACK_AB R26, R29, R28 ;  /* 0x0000001c1d1a723e */ /* 0x000fe200000000ff */
[----:B------:R-:W-:Y:S01]  /*8390*/  UIADD3 UR59, UPT, UPT, UR56, 0x1, URZ ;  /* 0x00000001383b7890 */ /* 0x000fe2000fffe0ff */
[----:B------:R-:W-:Y:S01]  /*83a0*/  F2FP.F16.F32.PACK_AB R27, R31, R30 ;  /* 0x0000001e1f1b723e */ /* 0x000fe200000000ff */
[----:B------:R-:W-:Y:S01]  /*83b0*/  BSSY.RECONVERGENT B0, `(.L_x_101) ;  /* 0x000004c000007945 */ /* 0x000fe20003800200 */
[----:B------:R-:W-:Y:S02]  /*83c0*/  F2FP.F16.F32.PACK_AB R4, R5, R4 ;  /* 0x000000040504723e */ /* 0x000fe400000000ff */
[----:B------:R-:W-:Y:S01]  /*83d0*/  F2FP.F16.F32.PACK_AB R5, R7, R6 ;  /* 0x000000060705723e */ /* 0x000fe200000000ff */
[----:B------:R2:W-:Y:S01]  /*83e0*/  STSM.16.M88.4 [R205+0x4a00], R24 ;  /* 0x004a0018cd007844 */ /* 0x0005e20000000200 */
[----:B------:R-:W-:Y:S02]  /*83f0*/  F2FP.F16.F32.PACK_AB R6, R9, R8 ;  /* 0x000000080906723e */ /* 0x000fe400000000ff */
[----:B------:R-:W-:Y:S05]  /*8400*/  F2FP.F16.F32.PACK_AB R7, R11, R10 ;  /* 0x0000000a0b07723e */ /* 0x000fea00000000ff */
[----:B------:R2:W-:Y:S01]  /*8410*/  STSM.16.M88.4 [R205+0x5200], R4 ;  /* 0x00520004cd007844 */ /* 0x0005e20000000200 */
[----:B------:R-:W-:Y:S01]  /*8420*/  @!PT LDS RZ, [RZ] ;  /* 0x00000000fffff984 */ /* 0x000fe20000000800 */
[----:B------:R-:W-:Y:S01]  /*8430*/  @!PT LDS RZ, [RZ] ;  /* 0x00000000fffff984 */ /* 0x000fe20000000800 */
[----:B------:R-:W-:Y:S01]  /*8440*/  @!PT LDS RZ, [RZ] ;  /* 0x00000000fffff984 */ /* 0x000fe20000000800 */
[----:B------:R-:W-:Y:S01]  /*8450*/  @!PT LDS RZ, [RZ] ;  /* 0x00000000fffff984 */ /* 0x000fe20000000800 */
[----:B------:R1:W-:Y:S07]  /*8460*/  MEMBAR.ALL.CTA ;  /* 0x0000000000007992 */ /* 0x0003ee0000008000 */
[----:B-1----:R-:W1:Y:S02]  /*8470*/  FENCE.VIEW.ASYNC.S ;  /* 0x00000000000073c6 */ /* 0x002e640000000000 */
[----:B-1----:R-:W-:Y:S06]  /*8480*/  BAR.SYNC.DEFER_BLOCKING 0x1, 0x80 ;  /* 0x0042000000007b1d */ /* 0x002fec0000010000 */
[----:B------:R-:W-:Y:S05]  /*8490*/  @P0 BRA `(.L_x_102) ;  /* 0x0000000000f40947 */ /* 0x000fea0003800000 */
[----:B------:R-:W-:Y:S01]  /*84a0*/  R2UR UR21, R219 ;  /* 0x00000000db1572ca */ /* 0x000fe200000e0000 */
[----:B------:R-:W-:Y:S01]  /*84b0*/  UIADD3 UR62, UP0, UPT, UR60, 0x680, URZ ;  /* 0x000006803c3e7890 */ /* 0x000fe2000ff1e0ff */
[----:B------:R-:W-:Y:S01]  /*84c0*/  R2UR UR22, R229 ;  /* 0x00000000e51672ca */ /* 0x000fe200000e0000 */
[----:B------:R-:W-:Y:S02]  /*84d0*/  UIMAD UR52, UR56, 0x5800, UR44 ;  /* 0x00005800383478a4 */ /* 0x000fe4000f8e022c */
[----:B------:R-:W-:Y:S02]  /*84e0*/  UIADD3.X UR63, UPT, UPT, URZ, UR61, URZ, UP0, !UPT ;  /* 0x0000003dff3f7290 */ /* 0x000fe400087fe4ff */
[----:B------:R-:W-:Y:S01]  /*84f0*/  UIADD3 UR20, UPT, UPT, UR52, 0x200, URZ ;  /* 0x0000020034147890 */ /* 0x000fe2000fffe0ff */
[----:B------:R-:W-:Y:S01]  /*8500*/  UMOV UR23, UR36 ;  /* 0x0000002400177c82 */ /* 0x000fe20008000000 */
[----:B------:R-:W-:Y:S01]  /*8510*/  UIADD3 UR16, UPT, UPT, UR52, 0xa00, URZ ;  /* 0x00000a0034107890 */ /* 0x000fe2000fffe0ff */
[----:B------:R-:W-:Y:S03]  /*8520*/  UMOV UR19, UR36 ;  /* 0x0000002400137c82 */ /* 0x000fe60008000000 */
[----:B------:R-:W-:Y:S02]  /*8530*/  UIMAD UR21, UR21, 0xb0, URZ ;  /* 0x000000b0151578a4 */ /* 0x000fe4000f8e02ff */
[----:B------:R-:W-:Y:S02]  /*8540*/  USHF.L.U32 UR22, UR22, 0x6, URZ ;  /* 0x0000000616167899 */ /* 0x000fe400080006ff */
[----:B------:R-:W-:Y:S02]  /*8550*/  UIADD3 UR17, UPT, UPT, UR21, 0x10, URZ ;  /* 0x0000001015117890 */ /* 0x000fe4000fffe0ff */
[----:B------:R-:W-:Y:S02]  /*8560*/  UIADD3 UR12, UPT, UPT, UR52, 0x1200, URZ ;  /* 0x00001200340c7890 */ /* 0x000fe4000fffe0ff */
[----:B------:R-:W-:Y:S01]  /*8570*/  UIADD3 UR13, UPT, UPT, UR21, 0x20, URZ ;  /* 0x00000020150d7890 */ /* 0x000fe2000fffe0ff */
[----:B------:R-:W-:Y:S02]  /*8580*/  UMOV UR18, UR22 ;  /* 0x0000001600127c82 */ /* 0x000fe40008000000 */
[----:B------:R1:W-:Y:S01]  /*8590*/  UTMASTG.3D [UR20], [UR62] ;  /* 0x000000143e0073b5 */ /* 0x0003e20008010000 */
[----:B------:R-:W-:Y:S01]  /*85a0*/  UMOV UR15, UR36 ;  /* 0x00000024000f7c82 */ /* 0x000fe20008000000 */
[----:B------:R-:W-:Y:S01]  /*85b0*/  UMOV UR14, UR22 ;  /* 0x00000016000e7c82 */ /* 0x000fe20008000000 */
[----:B------:R-:W-:Y:S02]  /*85c0*/  UIADD3 UR8, UPT, UPT, UR52, 0x1a00, URZ ;  /* 0x00001a0034087890 */ /* 0x000fe4000fffe0ff */
[----:B------:R-:W-:Y:S01]  /*85d0*/  UIADD3 UR9, UPT, UPT, UR21, 0x30, URZ ;  /* 0x0000003015097890 */ /* 0x000fe2000fffe0ff */
[----:B------:R-:W-:Y:S01]  /*85e0*/  UMOV UR11, UR36 ;  /* 0x00000024000b7c82 */ /* 0x000fe20008000000 */
[----:B------:R1:W-:Y:S01]  /*85f0*/  UTMASTG.3D [UR16], [UR62] ;  /* 0x000000103e0073b5 */ /* 0x0003e20008010000 */
[----:B------:R-:W-:Y:S01]  /*8600*/  UMOV UR10, UR22 ;  /* 0x00000016000a7c82 */ /* 0x000fe20008000000 */
[----:B------:R-:W-:Y:S02]  /*8610*/  UIADD3 UR4, UPT, UPT, UR52, 0x2200, URZ ;  /* 0x0000220034047890 */ /* 0x000fe4000fffe0ff */
[----:B------:R-:W-:Y:S01]  /*8620*/  UIADD3 UR5, UPT, UPT, UR21, 0x40, URZ ;  /* 0x0000004015057890 */ /* 0x000fe2000fffe0ff */
[----:B------:R-:W-:Y:S01]  /*8630*/  UMOV UR7, UR36 ;  /* 0x0000002400077c82 */ /* 0x000fe20008000000 */
[----:B------:R-:W-:Y:S01]  /*8640*/  UMOV UR6, UR22 ;  /* 0x0000001600067c82 */ /* 0x000fe20008000000 */
[----:B------:R1:W-:Y:S01]  /*8650*/  UTMASTG.3D [UR12], [UR62] ;  /* 0x0000000c3e0073b5 */ /* 0x0003e20008010000 */
[----:B------:R-:W-:Y:S02]  /*8660*/  UIADD3 UR24, UPT, UPT, UR52, 0x2a00, URZ ;  /* 0x00002a0034187890 */ /* 0x000fe4000fffe0ff */
[----:B------:R-:W-:Y:S01]  /*8670*/  UIADD3 UR25, UPT, UPT, UR21, 0x50, URZ ;  /* 0x0000005015197890 */ /* 0x000fe2000fffe0ff */
[----:B------:R-:W-:Y:S01]  /*8680*/  UMOV UR27, UR36 ;  /* 0x00000024001b7c82 */ /* 0x000fe20008000000 */
[----:B------:R-:W-:Y:S01]  /*8690*/  UMOV UR26, UR22 ;  /* 0x00000016001a7c82 */ /* 0x000fe20008000000 */
[----:B------:R-:W-:Y:S01]  /*86a0*/  UIADD3 UR28, UPT, UPT, UR52, 0x3200, URZ ;  /* 0x00003200341c7890 */ /* 0x000fe2000fffe0ff */
[----:B------:R1:W-:Y:S01]  /*86b0*/  UTMASTG.3D [UR8], [UR62] ;  /* 0x000000083e0073b5 */ /* 0x0003e20008010000 */
[----:B------:R-:W-:Y:S01]  /*86c0*/  UIADD3 UR29, UPT, UPT, UR21, 0x60, URZ ;  /* 0x00000060151d7890 */ /* 0x000fe2000fffe0ff */
[----:B------:R-:W-:Y:S01]  /*86d0*/  UMOV UR31, UR36 ;  /* 0x00000024001f7c82 */ /* 0x000fe20008000000 */
[----:B------:R-:W-:Y:S01]  /*86e0*/  UMOV UR30, UR22 ;  /* 0x00000016001e7c82 */ /* 0x000fe20008000000 */
[----:B------:R-:W-:Y:S02]  /*86f0*/  UIADD3 UR32, UPT, UPT, UR52, 0x3a00, URZ ;  /* 0x00003a0034207890 */ /* 0x000fe4000fffe0ff */
[----:B------:R-:W-:Y:S01]  /*8700*/  UIADD3 UR33, UPT, UPT, UR21, 0x70, URZ ;  /* 0x0000007015217890 */ /* 0x000fe2000fffe0ff */
        /* <DEDUP_REMOVED lines=17> */
[----:B------:R1:W-:Y:S01]  /*8820*/  UTMASTG.3D [UR32], [UR62] ;  /* 0x000000203e0073b5 */ /* 0x0003e20008010000 */
[----:B------:R1:W-:Y:S01]  /*8830*/  UTMASTG.3D [UR40], [UR62] ;  /* 0x000000283e0073b5 */ /* 0x0003e20008010000 */
[----:B------:R1:W-:Y:S04]  /*8840*/  UTMASTG.3D [UR48], [UR62] ;  /* 0x000000303e0073b5 */ /* 0x0003e80008010000 */
[----:B------:R1:W-:Y:S02]  /*8850*/  UTMASTG.3D [UR52], [UR62] ;  /* 0x000000343e0073b5 */ /* 0x0003e40008010000 */
[----:B-1----:R0:W-:Y:S02]  /*8860*/  UTMACMDFLUSH ;  /* 0x00000000000079b7 */ /* 0x0021e40000000000 */
.L_x_102:
[----:B------:R-:W-:Y:S05]  /*8870*/  BSYNC.RECONVERGENT B0 ;  /* 0x0000000000007941 */ /* 0x000fea0003800200 */
.L_x_101:
[----:B------:R-:W-:Y:S04]  /*8880*/  BSSY.RECONVERGENT B0, `(.L_x_103) ;  /* 0x0000003000007945 */ /* 0x000fe80003800200 */
[----:B------:R-:W-:Y:S05]  /*8890*/  @P0 BRA `(.L_x_104) ;  /* 0x0000000000040947 */ /* 0x000fea0003800000 */
[----:B------:R-:W-:Y:S04]  /*88a0*/  DEPBAR.LE SB0, 0x0 ;  /* 0x000080000000791a */ /* 0x000fe80000000000 */
.L_x_104:
[----:B------:R-:W-:Y:S05]  /*88b0*/  BSYNC.RECONVERGENT B0 ;  /* 0x0000000000007941 */ /* 0x000fea0003800200 */
.L_x_103:
[----:B------:R-:W-:Y:S01]  /*88c0*/  BAR.SYNC.DEFER_BLOCKING 0x1, 0x80 ;  /* 0x0042000000007b1d */ /* 0x000fe20000010000 */
[----:B------:R-:W-:Y:S01]  /*88d0*/  UIADD3 UR45, UPT, UPT, UR45, 0x1, URZ ;  /* 0x000000012d2d7890 */ /* 0x000fe2000fffe0ff */
[----:B------:R-:W-:Y:S03]  /*88e0*/  IADD3 R112, PT, PT, R112, 0x1, RZ ;  /* 0x0000000170707810 */ /* 0x000fe60007ffe0ff */
[----:B------:R-:W-:Y:S09]  /*88f0*/  UISETP.NE.AND UP0, UPT, UR45, URZ, UPT ;  /* 0x000000ff2d00728c */ /* 0x000ff2000bf05270 */
[----:B------:R-:W-:Y:S05]  /*8900*/  BRA.U !UP0, `(.L_x_105) ;  /* 0x0000000108287547 */ /* 0x000fea000b800000 */
[----:B------:R-:W-:Y:S01]  /*8910*/  ISETP.NE.AND P0, PT, R244, RZ, PT ;  /* 0x000000fff400720c */ /* 0x000fe20003f05270 */
[----:B------:R-:W-:Y:S11]  /*8920*/  IMAD.U32 R0, RZ, RZ, UR37 ;  /* 0x00000025ff007e24 */ /* 0x000ff6000f8e00ff */
[----:B------:R-:W-:Y:S01]  /*8930*/  @!UPT UIADD3 URZ, UPT, UPT, URZ, URZ, URZ ;  /* 0x000000fffffff290 */ /* 0x000fe2000fffe0ff */
[C---:B------:R-:W-:Y:S01]  /*8940*/  @P0 LEA R3, R237.reuse, UR44, 0x3 ;  /* 0x0000002ced030c11 */ /* 0x040fe2000f8e18ff */
[----:B------:R-:W-:Y:S04]  /*8950*/  VIADD R237, R237, 0x1 ;  /* 0x00000001eded7836 */ /* 0x000fe80000000000 */
[----:B------:R-:W-:Y:S05]  /*8960*/  @P0 VIADD R3, R3, 0x40 ;  /* 0x0000004003030836 */ /* 0x000fea0000000000 */
[----:B------:R-:W-:Y:S04]  /*8970*/  @P0 PRMT R0, R0, 0x654, R3 ;  /* 0x0000065400000816 */ /* 0x000fe80000000003 */
[----:B------:R1:W-:Y:S01]  /*8980*/  @P0 SYNCS.ARRIVE.TRANS64.RED.A1T0 RZ, [R0+URZ], RZ ;  /* 0x000000ff00ff09a7 */ /* 0x0003e200081004ff */
[C---:B------:R-:W-:Y:S04]  /*8990*/  ISETP.NE.AND P0, PT, R237.reuse, 0x2, PT ;  /* 0x00000002ed00780c */ /* 0x040fe80003f05270 */
[----:B------:R-:W-:Y:S09]  /*89a0*/  SEL R237, R237, RZ, P0 ;  /* 0x000000ffeded7207 */ /* 0x000ff20000000000 */
.L_x_105:
[----:B------:R-:W-:Y:S01]  /*89b0*/  ISETP.NE.AND P2, PT, R242, RZ, PT ;  /* 0x000000fff200720c */ /* 0x000fe20003f45270 */
[----:B------:R-:W-:Y:S01]  /*89c0*/  UISETP.NE.AND UP0, UPT, UR59, 0x2, UPT ;  /* 0x000000023b00788c */ /* 0x000fe2000bf05270 */
[----:B------:R-:W-:Y:S01]  /*89d0*/  ISETP.NE.AND P0, PT, R243, 0x2, PT ;  /* 0x00000002f300780c */ /* 0x000fe20003f05270 */
[----:B------:R-:W-:Y:S01]  /*89e0*/  IMAD.IADD R219, R111, 0x1, R218 ;  /* 0x000000016fdb7824 */ /* 0x000fe200078e02da */
[----:B------:R-:W-:Y:S01]  /*89f0*/  ISETP.NE.AND P1, PT, R112, 0x4, PT ;  /* 0x000000047000780c */ /* 0x000fe20003f25270 */
[----:B------:R-:W-:Y:S01]  /*8a00*/  USEL UR4, URZ, 0x1, UP0 ;  /* 0x00000001ff047887 */ /* 0x000fe20008000000 */
[----:B------:R-:W-:Y:S01]  /*8a10*/  SEL R3, RZ, 0x1, P0 ;  /* 0x00000001ff037807 */ /* 0x000fe20000000000 */
[----:B------:R-:W-:Y:S01]  /*8a20*/  USEL UR56, UR59, URZ, UP0 ;  /* 0x000000ff3b387287 */ /* 0x000fe20008000000 */
[----:B-1----:R-:W-:Y:S01]  /*8a30*/  SEL R0, RZ, 0x1, P1 ;  /* 0x00000001ff007807 */ /* 0x002fe20000800000 */
[----:B------:R-:W-:Y:S01]  /*8a40*/  IMAD.IADD R229, R113, 0x1, R228 ;  /* 0x0000000171e57824 */ /* 0x000fe200078e02e4 */
[----:B------:R-:W-:Y:S02]  /*8a50*/  LOP3.LUT R238, R238, R3, RZ, 0x3c, !PT ;  /* 0x00000003eeee7212 */ /* 0x000fe400078e3cff */
[----:B------:R-:W-:Y:S02]  /*8a60*/  LOP3.LUT R240, R240, UR4, RZ, 0x3c, !PT ;  /* 0x00000004f0f07c12 */ /* 0x000fe4000f8e3cff */
[----:B------:R-:W-:Y:S02]  /*8a70*/  @P2 R2UR UR36, R236 ;  /* 0x00000000ec2422ca */ /* 0x000fe400000e0000 */
[----:B------:R-:W-:Y:S02]  /*8a80*/  LOP3.LUT R239, R239, R0, RZ, 0x3c, !PT ;  /* 0x00000000efef7212 */ /* 0x000fe400078e3cff */
[----:B------:R-:W-:Y:S02]  /*8a90*/  SEL R243, R243, RZ, P0 ;  /* 0x000000fff3f37207 */ /* 0x000fe40000000000 */
[----:B------:R-:W-:Y:S01]  /*8aa0*/  SEL R112, R112, RZ, P1 ;  /* 0x000000ff70707207 */ /* 0x000fe20000800000 */
[----:B------:R-:W-:Y:S08]  /*8ab0*/  @P2 BRA `(.L_x_106) ;  /* 0xffffffc4004c2947 */ /* 0x000ff0000383ffff */
[----:B------:R-:W-:-:S09]  /*8ac0*/  UISETP.NE.AND UP0, UPT, UR58, URZ, UPT ;  /* 0x000000ff3a00728c */ /* 0x000fd2000bf05270 */
[----:B------:R-:W-:Y:S05]  /*8ad0*/  BRA.U !UP0, `(.L_x_107) ;  /* 0x0000000108487547 */ /* 0x000fea000b800000 */
[----:B------:R-:W1:Y:S02]  /*8ae0*/  LDCU.64 UR4, c[0x0][0x890] ;  /* 0x00011200ff0477ac */ /* 0x000e640008000a00 */
[----:B-1----:R-:W-:-:S04]  /*8af0*/  UISETP.NE.U32.AND UP0, UPT, UR4, URZ, UPT ;  /* 0x000000ff0400728c */ /* 0x002fc8000bf05070 */
[----:B------:R-:W-:-:S09]  /*8b00*/  UISETP.NE.AND.EX UP0, UPT, UR5, URZ, UPT, UP0 ;  /* 0x000000ff0500728c */ /* 0x000fd2000bf05300 */
[----:B------:R-:W-:Y:S05]  /*8b10*/  BRA.U UP0, `(.L_x_108) ;  /* 0x00000001000c7547 */ /* 0x000fea000b800000 */
[----:B------:R-:W-:-:S13]  /*8b20*/  FSETP.NEU.AND P0, PT, R117, RZ, PT ;  /* 0x000000ff7500720b */ /* 0x000fda0003f0d000 */
[----:B------:R-:W-:Y:S05]  /*8b30*/  @!P0 EXIT ;  /* 0x000000000000894d */ /* 0x000fea0003800000 */
[----:B------:R-:W-:Y:S05]  /*8b40*/  BRA `(.L_x_107) ;  /* 0x00000000002c7947 */ /* 0x000fea0003800000 */
.L_x_108:
[----:B------:R-:W-:Y:S01]  /*8b50*/  LOP3.LUT P0, RZ, R230, 0xff, RZ, 0xc0, !PT ;  /* 0x000000ffe6ff7812 */ /* 0x000fe2000780c0ff */
[----:B------:R-:W-:-:S12]  /*8b60*/  BSSY.RECONVERGENT B0, `(.L_x_107) ;  /* 0x0000009000007945 */ /* 0x000fd80003800200 */
[----:B------:R-:W-:Y:S05]  /*8b70*/  @P0 BRA `(.L_x_109) ;  /* 0x0000000000140947 */ /* 0x000fea0003800000 */
[----:B------:R-:W1:Y:S02]  /*8b80*/  LDCU.64 UR4, c[0x0][0x888] ;  /* 0x00011100ff0477ac */ /* 0x000e640008000a00 */
[----:B-1----:R-:W-:-:S04]  /*8b90*/  ISETP.NE.U32.AND P0, PT, RZ, UR4, PT ;  /* 0x00000004ff007c0c */ /* 0x002fc8000bf05070 */
[----:B------:R-:W-:-:S13]  /*8ba0*/  ISETP.NE.AND.EX P0, PT, RZ, UR5, PT, P0 ;  /* 0x00000005ff007c0c */ /* 0x000fda000bf05300 */
[----:B------:R-:W-:Y:S05]  /*8bb0*/  @!P0 EXIT ;  /* 0x000000000000894d */ /* 0x000fea0003800000 */
[----:B------:R-:W-:Y:S05]  /*8bc0*/  BRA `(.L_x_110) ;  /* 0x0000000000087947 */ /* 0x000fea0003800000 */
.L_x_109:
[----:B------:R-:W-:-:S13]  /*8bd0*/  FSETP.NEU.AND P0, PT, R117, RZ, PT ;  /* 0x000000ff7500720b */ /* 0x000fda0003f0d000 */
[----:B------:R-:W-:Y:S05]  /*8be0*/  @!P0 EXIT ;  /* 0x000000000000894d */ /* 0x000fea0003800000 */
.L_x_110:
[----:B------:R-:W-:Y:S05]  /*8bf0*/  BSYNC.RECONVERGENT B0 ;  /* 0x0000000000007941 */ /* 0x000fea0003800200 */
.L_x_107:
[----:B------:R-:W-:-:S04]  /*8c00*/  DEPBAR.LE SB0, 0x0 ;  /* 0x000080000000791a */ /* 0x000fc80000000000 */
[----:B------:R-:W-:Y:S05]  /*8c10*/  EXIT ;  /* 0x000000000000794d */ /* 0x000fea0003800000 */
.L_x_19:
[----:B--2---:R2:W1:Y:S02]  /*8c20*/  SYNCS.PHASECHK.TRANS64.TRYWAIT P0, [R3+URZ+0xd0], R2 ;  /* 0x0000d002030075a7 */ /* 0x00446400080011ff */
[----:B-1----:R-:W-:Y:S05]  /*8c30*/  @!P0 NANOSLEEP.SYNCS 0x989680 ;  /* 0x009896800000895d */ /* 0x002fea0003900000 */
[----:B------:R-:W1:Y:S02]  /*8c40*/  @!P0 SYNCS.PHASECHK.TRANS64 P0, [R3+URZ+0xd0], R2 ;  /* 0x0000d002030085a7 */ /* 0x000e6400080010ff */
[----:B-1----:R-:W-:Y:S05]  /*8c50*/  @!P0 BRA `(.L_x_19) ;  /* 0xfffffffc00f08947 */ /* 0x002fea000383ffff */
[----:B------:R-:W-:Y:S05]  /*8c60*/  BRA `(.L_x_111) ;  /* 0xffffff8800487947 */ /* 0x000fea000383ffff */
.L_x_22:
[----:B-1----:R-:W-:Y:S07]  /*8c70*/  MOV R2, UR33 ;  /* 0x0000002100027c02 */ /* 0x002fee0008000f00 */
.L_x_112:
[----:B-1----:R1:W2:Y:S02]  /*8c80*/  SYNCS.PHASECHK.TRANS64.TRYWAIT P0, [R2+URZ+0x18], R5 ;  /* 0x00001805020075a7 */ /* 0x0022a400080011ff */
[----:B--2---:R-:W-:Y:S05]  /*8c90*/  @!P0 NANOSLEEP.SYNCS 0x989680 ;  /* 0x009896800000895d */ /* 0x004fea0003900000 */
[----:B------:R-:W2:Y:S02]  /*8ca0*/  @!P0 SYNCS.PHASECHK.TRANS64 P0, [R2+URZ+0x18], R5 ;  /* 0x00001805020085a7 */ /* 0x000ea400080010ff */
[----:B--2---:R-:W-:Y:S05]  /*8cb0*/  @!P0 BRA `(.L_x_112) ;  /* 0xfffffffc00f08947 */ /* 0x004fea000383ffff */
[----:B------:R-:W-:Y:S05]  /*8cc0*/  BRA `(.L_x_21) ;  /* 0xffffff8800987947 */ /* 0x000fea000383ffff */
.L_x_28:
[----:B-1----:R-:W-:Y:S07]  /*8cd0*/  MOV R2, UR33 ;  /* 0x0000002100027c02 */ /* 0x002fee0008000f00 */
.L_x_113:
[----:B-1----:R1:W2:Y:S02]  /*8ce0*/  SYNCS.PHASECHK.TRANS64.TRYWAIT P0, [R2+URZ+0x18], R5 ;  /* 0x00001805020075a7 */ /* 0x0022a400080011ff */
[----:B--2---:R-:W-:Y:S05]  /*8cf0*/  @!P0 NANOSLEEP.SYNCS 0x989680 ;  /* 0x009896800000895d */ /* 0x004fea0003900000 */
[----:B------:R-:W2:Y:S02]  /*8d00*/  @!P0 SYNCS.PHASECHK.TRANS64 P0, [R2+URZ+0x18], R5 ;  /* 0x00001805020085a7 */ /* 0x000ea400080010ff */
[----:B--2---:R-:W-:Y:S05]  /*8d10*/  @!P0 BRA `(.L_x_113) ;  /* 0xfffffffc00f08947 */ /* 0x004fea000383ffff */
[----:B------:R-:W-:Y:S05]  /*8d20*/  BRA `(.L_x_27) ;  /* 0xffffff8c00707947 */ /* 0x000fea000383ffff */
.L_x_32:
[----:B-1----:R1:W2:Y:S02]  /*8d30*/  SYNCS.PHASECHK.TRANS64.TRYWAIT P0, [R2+URZ+0x60], R3 ;  /* 0x00006003020075a7 */ /* 0x0022a400080011ff */
[----:B--2---:R-:W-:Y:S05]  /*8d40*/  @!P0 NANOSLEEP.SYNCS 0x989680 ;  /* 0x009896800000895d */ /* 0x004fea0003900000 */
[----:B------:R-:W2:Y:S02]  /*8d50*/  @!P0 SYNCS.PHASECHK.TRANS64 P0, [R2+URZ+0x60], R3 ;  /* 0x00006003020085a7 */ /* 0x000ea400080010ff */
[----:B--2---:R-:W-:Y:S05]  /*8d60*/  @!P0 BRA `(.L_x_32) ;  /* 0xfffffffc00f08947 */ /* 0x004fea000383ffff */
[----:B------:R-:W-:Y:S05]  /*8d70*/  BRA `(.L_x_114) ;  /* 0xffffff9000287947 */ /* 0x000fea000383ffff */
.L_x_36:
[----:B----4-:R-:W-:-:S07]  /*8d80*/  MOV R0, UR5 ;  /* 0x0000000500007c02 */ /* 0x010fce0008000f00 */
.L_x_115:
[----:B-1----:R1:W2:Y:S02]  /*8d90*/  SYNCS.PHASECHK.TRANS64.TRYWAIT P0, [R0+URZ], R3 ;  /* 0x00000003000075a7 */ /* 0x0022a400080011ff */
[----:B--2---:R-:W-:Y:S05]  /*8da0*/  @!P0 NANOSLEEP.SYNCS 0x989680 ;  /* 0x009896800000895d */ /* 0x004fea0003900000 */
[----:B------:R-:W2:Y:S02]  /*8db0*/  @!P0 SYNCS.PHASECHK.TRANS64 P0, [R0+URZ], R3 ;  /* 0x00000003000085a7 */ /* 0x000ea400080010ff */
[----:B--2---:R-:W-:Y:S05]  /*8dc0*/  @!P0 BRA `(.L_x_115) ;  /* 0xfffffffc00f08947 */ /* 0x004fea000383ffff */
[----:B------:R-:W-:Y:S05]  /*8dd0*/  BRA `(.L_x_116) ;  /* 0xffffff9400987947 */ /* 0x000fea000383ffff */
.L_x_37:
[----:B----4-:R-:W-:-:S07]  /*8de0*/  MOV R0, UR5 ;  /* 0x0000000500007c02 */ /* 0x010fce0008000f00 */
.L_x_117:
[----:B-1----:R1:W2:Y:S02]  /*8df0*/  SYNCS.PHASECHK.TRANS64.TRYWAIT P0, [R0+URZ], R3 ;  /* 0x00000003000075a7 */ /* 0x0022a400080011ff */
[----:B--2---:R-:W-:Y:S05]  /*8e00*/  @!P0 NANOSLEEP.SYNCS 0x989680 ;  /* 0x009896800000895d */ /* 0x004fea0003900000 */
[----:B------:R-:W2:Y:S02]  /*8e10*/  @!P0 SYNCS.PHASECHK.TRANS64 P0, [R0+URZ], R3 ;  /* 0x00000003000085a7 */ /* 0x000ea400080010ff */
[----:B--2---:R-:W-:Y:S05]  /*8e20*/  @!P0 BRA `(.L_x_117) ;  /* 0xfffffffc00f08947 */ /* 0x004fea000383ffff */
[----:B------:R-:W-:Y:S05]  /*8e30*/  BRA `(.L_x_118) ;  /* 0xffffff9400a47947 */ /* 0x000fea000383ffff */
.L_x_40:
[----:B-1----:R1:W2:Y:S02]  /*8e40*/  SYNCS.PHASECHK.TRANS64.TRYWAIT P0, [R0+URZ+0xc0], R5 ;  /* 0x0000c005000075a7 */ /* 0x0022a400080011ff */
[----:B--2---:R-:W-:Y:S05]  /*8e50*/  @!P0 NANOSLEEP.SYNCS 0x989680 ;  /* 0x009896800000895d */ /* 0x004fea0003900000 */
[----:B------:R-:W2:Y:S02]  /*8e60*/  @!P0 SYNCS.PHASECHK.TRANS64 P0, [R0+URZ+0xc0], R5 ;  /* 0x0000c005000085a7 */ /* 0x000ea400080010ff */
[----:B--2---:R-:W-:Y:S05]  /*8e70*/  @!P0 BRA `(.L_x_40) ;  /* 0xfffffffc00f08947 */ /* 0x004fea000383ffff */
[----:B------:R-:W-:Y:S05]  /*8e80*/  BRA `(.L_x_119) ;  /* 0xffffff9800007947 */ /* 0x000fea000383ffff */
.L_x_41:
[----:B------:R-:W-:-:S07]  /*8e90*/  MOV R0, UR5 ;  /* 0x0000000500007c02 */ /* 0x000fce0008000f00 */
.L_x_120:
[----:B-1----:R1:W2:Y:S02]  /*8ea0*/  SYNCS.PHASECHK.TRANS64.TRYWAIT P0, [R0+URZ+0x70], R5 ;  /* 0x00007005000075a7 */ /* 0x0022a400080011ff */
[----:B--2---:R-:W-:Y:S05]  /*8eb0*/  @!P0 NANOSLEEP.SYNCS 0x989680 ;  /* 0x009896800000895d */ /* 0x004fea0003900000 */
[----:B------:R-:W2:Y:S02]  /*8ec0*/  @!P0 SYNCS.PHASECHK.TRANS64 P0, [R0+URZ+0x70], R5 ;  /* 0x00007005000085a7 */ /* 0x000ea400080010ff */
[----:B--2---:R-:W-:Y:S05]  /*8ed0*/  @!P0 BRA `(.L_x_120) ;  /* 0xfffffffc00f08947 */ /* 0x004fea000383ffff */
[----:B------:R-:W-:Y:S05]  /*8ee0*/  BRA `(.L_x_121) ;  /* 0xffffff9800107947 */ /* 0x000fea000383ffff */
.L_x_42:
[----:B-1----:R1:W2:Y:S02]  /*8ef0*/  SYNCS.PHASECHK.TRANS64.TRYWAIT P1, [R0+URZ+0x60], R5 ;  /* 0x00006005000075a7 */ /* 0x0022a400080211ff */
[----:B--2---:R-:W-:Y:S05]  /*8f00*/  @!P1 NANOSLEEP.SYNCS 0x989680 ;  /* 0x009896800000995d */ /* 0x004fea0003900000 */
[----:B------:R-:W2:Y:S02]  /*8f10*/  @!P1 SYNCS.PHASECHK.TRANS64 P1, [R0+URZ+0x60], R5 ;  /* 0x00006005000095a7 */ /* 0x000ea400080210ff */
[----:B--2---:R-:W-:Y:S05]  /*8f20*/  @!P1 BRA `(.L_x_42) ;  /* 0xfffffffc00f09947 */ /* 0x004fea000383ffff */
[----:B------:R-:W-:Y:S05]  /*8f30*/  BRA `(.L_x_122) ;  /* 0xffffff9800407947 */ /* 0x000fea000383ffff */
.L_x_45:
[----:B------:R-:W-:-:S07]  /*8f40*/  MOV R0, UR5 ;  /* 0x0000000500007c02 */ /* 0x000fce0008000f00 */
.L_x_123:
[----:B-1----:R1:W2:Y:S02]  /*8f50*/  SYNCS.PHASECHK.TRANS64.TRYWAIT P0, [R0+URZ+0x70], R3 ;  /* 0x00007003000075a7 */ /* 0x0022a400080011ff */
[----:B--2---:R-:W-:Y:S05]  /*8f60*/  @!P0 NANOSLEEP.SYNCS 0x989680 ;  /* 0x009896800000895d */ /* 0x004fea0003900000 */
[----:B------:R-:W2:Y:S02]  /*8f70*/  @!P0 SYNCS.PHASECHK.TRANS64 P0, [R0+URZ+0x70], R3 ;  /* 0x00007003000085a7 */ /* 0x000ea400080010ff */
[----:B--2---:R-:W-:Y:S05]  /*8f80*/  @!P0 BRA `(.L_x_123) ;  /* 0xfffffffc00f08947 */ /* 0x004fea000383ffff */
[----:B------:R-:W-:Y:S05]  /*8f90*/  BRA `(.L_x_44) ;  /* 0xffffff9800947947 */ /* 0x000fea000383ffff */
.L_x_52:
[----:B-1----:R1:W2:Y:S02]  /*8fa0*/  SYNCS.PHASECHK.TRANS64.TRYWAIT P1, [R0+URZ+0x60], R5 ;  /* 0x00006005000075a7 */ /* 0x0022a400080211ff */
[----:B--2---:R-:W-:Y:S05]  /*8fb0*/  @!P1 NANOSLEEP.SYNCS 0x989680 ;  /* 0x009896800000995d */ /* 0x004fea0003900000 */
[----:B------:R-:W2:Y:S02]  /*8fc0*/  @!P1 SYNCS.PHASECHK.TRANS64 P1, [R0+URZ+0x60], R5 ;  /* 0x00006005000095a7 */ /* 0x000ea400080210ff */
[----:B--2---:R-:W-:Y:S05]  /*8fd0*/  @!P1 BRA `(.L_x_52) ;  /* 0xfffffffc00f09947 */ /* 0x004fea000383ffff */
[----:B------:R-:W-:Y:S05]  /*8fe0*/  BRA `(.L_x_124) ;  /* 0xffffffa000247947 */ /* 0x000fea000383ffff */
.L_x_53:
[----:B------:R-:W-:-:S07]  /*8ff0*/  MOV R3, UR14 ;  /* 0x0000000e00037c02 */ /* 0x000fce0008000f00 */
.L_x_125:
[----:B-1----:R1:W2:Y:S02]  /*9000*/  SYNCS.PHASECHK.TRANS64.TRYWAIT P0, [R3+URZ+0xa0], R0 ;  /* 0x0000a000030075a7 */ /* 0x0022a400080011ff */
[----:B--2---:R-:W-:Y:S05]  /*9010*/  @!P0 NANOSLEEP.SYNCS 0x989680 ;  /* 0x009896800000895d */ /* 0x004fea0003900000 */
[----:B------:R-:W2:Y:S02]  /*9020*/  @!P0 SYNCS.PHASECHK.TRANS64 P0, [R3+URZ+0xa0], R0 ;  /* 0x0000a000030085a7 */ /* 0x000ea400080010ff */
[----:B--2---:R-:W-:Y:S05]  /*9030*/  @!P0 BRA `(.L_x_125) ;  /* 0xfffffffc00f08947 */ /* 0x004fea000383ffff */
[----:B------:R-:W-:Y:S05]  /*9040*/  BRA `(.L_x_126) ;  /* 0xffffffa000707947 */ /* 0x000fea000383ffff */
.L_x_56:
[----:B------:R-:W-:Y:S07]  /*9050*/  MOV R0, UR19 ;  /* 0x0000001300007c02 */ /* 0x000fee0008000f00 */
.L_x_127:
[----:B-1----:R1:W2:Y:S02]  /*9060*/  SYNCS.PHASECHK.TRANS64.TRYWAIT P0, [R0+URZ], R3 ;  /* 0x00000003000075a7 */ /* 0x0022a400080011ff */
[----:B--2---:R-:W-:Y:S05]  /*9070*/  @!P0 NANOSLEEP.SYNCS 0x989680 ;  /* 0x009896800000895d */ /* 0x004fea0003900000 */
[----:B------:R-:W2:Y:S02]  /*9080*/  @!P0 SYNCS.PHASECHK.TRANS64 P0, [R0+URZ], R3 ;  /* 0x00000003000085a7 */ /* 0x000ea400080010ff */
[----:B--2---:R-:W-:Y:S05]  /*9090*/  @!P0 BRA `(.L_x_127) ;  /* 0xfffffffc00f08947 */ /* 0x004fea000383ffff */
[----:B------:R-:W-:Y:S05]  /*90a0*/  BRA `(.L_x_55) ;  /* 0xffffffa0008c7947 */ /* 0x000fea000383ffff */
.L_x_59:
[----:B------:R-:W-:-:S07]  /*90b0*/  MOV R0, UR5 ;  /* 0x0000000500007c02 */ /* 0x000fce0008000f00 */
.L_x_128:
[----:B--2---:R2:W3:Y:S02]  /*90c0*/  SYNCS.PHASECHK.TRANS64.TRYWAIT P0, [R0+URZ], R3 ;  /* 0x00000003000075a7 */ /* 0x0044e400080011ff */
[----:B---3--:R-:W-:Y:S05]  /*90d0*/  @!P0 NANOSLEEP.SYNCS 0x989680 ;  /* 0x009896800000895d */ /* 0x008fea0003900000 */
[----:B------:R-:W3:Y:S02]  /*90e0*/  @!P0 SYNCS.PHASECHK.TRANS64 P0, [R0+URZ], R3 ;  /* 0x00000003000085a7 */ /* 0x000ee400080010ff */
[----:B---3--:R-:W-:Y:S05]  /*90f0*/  @!P0 BRA `(.L_x_128) ;  /* 0xfffffffc00f08947 */ /* 0x008fea000383ffff */
[----:B------:R-:W-:Y:S05]  /*9100*/  BRA `(.L_x_129) ;  /* 0xffffffa400b87947 */ /* 0x000fea000383ffff */
.L_x_60:
[----:B------:R-:W-:-:S07]  /*9110*/  MOV R0, UR5 ;  /* 0x0000000500007c02 */ /* 0x000fce0008000f00 */
.L_x_130:
[----:B--2---:R2:W3:Y:S02]  /*9120*/  SYNCS.PHASECHK.TRANS64.TRYWAIT P0, [R0+URZ], R3 ;  /* 0x00000003000075a7 */ /* 0x0044e400080011ff */
[----:B---3--:R-:W-:Y:S05]  /*9130*/  @!P0 NANOSLEEP.SYNCS 0x989680 ;  /* 0x009896800000895d */ /* 0x008fea0003900000 */
[----:B------:R-:W3:Y:S02]  /*9140*/  @!P0 SYNCS.PHASECHK.TRANS64 P0, [R0+URZ], R3 ;  /* 0x00000003000085a7 */ /* 0x000ee400080010ff */
[----:B---3--:R-:W-:Y:S05]  /*9150*/  @!P0 BRA `(.L_x_130) ;  /* 0xfffffffc00f08947 */ /* 0x008fea000383ffff */
[----:B------:R-:W-:Y:S05]  /*9160*/  BRA `(.L_x_131) ;  /* 0xffffffa400c47947 */ /* 0x000fea000383ffff */
.L_x_61:
[----:B------:R-:W-:-:S07]  /*9170*/  MOV R0, UR5 ;  /* 0x0000000500007c02 */ /* 0x000fce0008000f00 */
.L_x_132:
[----:B--2---:R2:W3:Y:S02]  /*9180*/  SYNCS.PHASECHK.TRANS64.TRYWAIT P0, [R0+URZ], R3 ;  /* 0x00000003000075a7 */ /* 0x0044e400080011ff */
[----:B---3--:R-:W-:Y:S05]  /*9190*/  @!P0 NANOSLEEP.SYNCS 0x989680 ;  /* 0x009896800000895d */ /* 0x008fea0003900000 */
[----:B------:R-:W3:Y:S02]  /*91a0*/  @!P0 SYNCS.PHASECHK.TRANS64 P0, [R0+URZ], R3 ;  /* 0x00000003000085a7 */ /* 0x000ee400080010ff */
[----:B---3--:R-:W-:Y:S05]  /*91b0*/  @!P0 BRA `(.L_x_132) ;  /* 0xfffffffc00f08947 */ /* 0x008fea000383ffff */
[----:B------:R-:W-:Y:S05]  /*91c0*/  BRA `(.L_x_133) ;  /* 0xffffffa400d07947 */ /* 0x000fea000383ffff */
.L_x_62:
[----:B------:R-:W-:-:S07]  /*91d0*/  MOV R0, UR6 ;  /* 0x0000000600007c02 */ /* 0x000fce0008000f00 */
.L_x_134:
[----:B--2---:R2:W3:Y:S02]  /*91e0*/  SYNCS.PHASECHK.TRANS64.TRYWAIT P0, [R0+URZ], R3 ;  /* 0x00000003000075a7 */ /* 0x0044e400080011ff */
[----:B---3--:R-:W-:Y:S05]  /*91f0*/  @!P0 NANOSLEEP.SYNCS 0x989680 ;  /* 0x009896800000895d */ /* 0x008fea0003900000 */
[----:B------:R-:W3:Y:S02]  /*9200*/  @!P0 SYNCS.PHASECHK.TRANS64 P0, [R0+URZ], R3 ;  /* 0x00000003000085a7 */ /* 0x000ee400080010ff */
[----:B---3--:R-:W-:Y:S05]  /*9210*/  @!P0 BRA `(.L_x_134) ;  /* 0xfffffffc00f08947 */ /* 0x008fea000383ffff */
[----:B------:R-:W-:Y:S05]  /*9220*/  BRA `(.L_x_135) ;  /* 0xffffffa400dc7947 */ /* 0x000fea000383ffff */
.L_x_67:
[----:B--2---:R2:W3:Y:S02]  /*9230*/  SYNCS.PHASECHK.TRANS64.TRYWAIT P0, [R0+URZ+0x60], R3 ;  /* 0x00006003000075a7 */ /* 0x0044e400080011ff */
[----:B---3--:R-:W-:Y:S05]  /*9240*/  @!P0 NANOSLEEP.SYNCS 0x989680 ;  /* 0x009896800000895d */ /* 0x008fea0003900000 */
[----:B------:R-:W3:Y:S02]  /*9250*/  @!P0 SYNCS.PHASECHK.TRANS64 P0, [R0+URZ+0x60], R3 ;  /* 0x00006003000085a7 */ /* 0x000ee400080010ff */
[----:B---3--:R-:W-:Y:S05]  /*9260*/  @!P0 BRA `(.L_x_67) ;  /* 0xfffffffc00f08947 */ /* 0x008fea000383ffff */
[----:B------:R-:W-:Y:S05]  /*9270*/  BRA `(.L_x_136) ;  /* 0xffffffa800d87947 */ /* 0x000fea000383ffff */
.L_x_70:
[----:B------:R-:W-:Y:S07]  /*9280*/  MOV R0, UR4 ;  /* 0x0000000400007c02 */ /* 0x000fee0008000f00 */
.L_x_137:
[----:B--2---:R2:W3:Y:S02]  /*9290*/  SYNCS.PHASECHK.TRANS64.TRYWAIT P0, [R0+URZ+0x58], R3 ;  /* 0x00005803000075a7 */ /* 0x0044e400080011ff */
[----:B---3--:R-:W-:Y:S05]  /*92a0*/  @!P0 NANOSLEEP.SYNCS 0x989680 ;  /* 0x009896800000895d */ /* 0x008fea0003900000 */
[----:B------:R-:W3:Y:S02]  /*92b0*/  @!P0 SYNCS.PHASECHK.TRANS64 P0, [R0+URZ+0x58], R3 ;  /* 0x00005803000085a7 */ /* 0x000ee400080010ff */
[----:B---3--:R-:W-:Y:S05]  /*92c0*/  @!P0 BRA `(.L_x_137) ;  /* 0xfffffffc00f08947 */ /* 0x008fea000383ffff */
[----:B------:R-:W-:Y:S05]  /*92d0*/  BRA `(.L_x_69) ;  /* 0xffffffac00c07947 */ /* 0x000fea000383ffff */
.L_x_73:
[----:B------:R-:W-:Y:S07]  /*92e0*/  MOV R3, UR13 ;  /* 0x0000000d00037c02 */ /* 0x000fee0008000f00 */
.L_x_138:
[----:B-1----:R1:W2:Y:S02]  /*92f0*/  SYNCS.PHASECHK.TRANS64.TRYWAIT P3, [R3+URZ+0x40], R12 ;  /* 0x0000400c030075a7 */ /* 0x0022a400080611ff */
[----:B--2---:R-:W-:Y:S05]  /*9300*/  @!P3 NANOSLEEP.SYNCS 0x989680 ;  /* 0x009896800000b95d */ /* 0x004fea0003900000 */
[----:B------:R-:W2:Y:S02]  /*9310*/  @!P3 SYNCS.PHASECHK.TRANS64 P3, [R3+URZ+0x40], R12 ;  /* 0x0000400c0300b5a7 */ /* 0x000ea400080610ff */
[----:B--2---:R-:W-:Y:S05]  /*9320*/  @!P3 BRA `(.L_x_138) ;  /* 0xfffffffc00f0b947 */ /* 0x004fea000383ffff */
[----:B------:R-:W-:Y:S05]  /*9330*/  BRA `(.L_x_139) ;  /* 0xffffffb0005c7947 */ /* 0x000fea000383ffff */
.L_x_75:
[----:B------:R-:W-:-:S07]  /*9340*/  MOV R0, UR4 ;  /* 0x0000000400007c02 */ /* 0x000fce0008000f00 */
.L_x_140:
[----:B-1----:R1:W2:Y:S02]  /*9350*/  SYNCS.PHASECHK.TRANS64.TRYWAIT P0, [R0+URZ], R3 ;  /* 0x00000003000075a7 */ /* 0x0022a400080011ff */
[----:B--2---:R-:W-:Y:S05]  /*9360*/  @!P0 NANOSLEEP.SYNCS 0x989680 ;  /* 0x009896800000895d */ /* 0x004fea0003900000 */
[----:B------:R-:W2:Y:S02]  /*9370*/  @!P0 SYNCS.PHASECHK.TRANS64 P0, [R0+URZ], R3 ;  /* 0x00000003000085a7 */ /* 0x000ea400080010ff */
[----:B--2---:R-:W-:Y:S05]  /*9380*/  @!P0 BRA `(.L_x_140) ;  /* 0xfffffffc00f08947 */ /* 0x004fea000383ffff */
[----:B------:R-:W-:Y:S05]  /*9390*/  BRA `(.L_x_141) ;  /* 0xffffffb800307947 */ /* 0x000fea000383ffff */
.L_x_77:
[----:B--2---:R2:W4:Y:S02]  /*93a0*/  SYNCS.PHASECHK.TRANS64.TRYWAIT P0, [R0+URZ+0x60], R3 ;  /* 0x00006003000075a7 */ /* 0x00452400080011ff */
[----:B----4-:R-:W-:Y:S05]  /*93b0*/  @!P0 NANOSLEEP.SYNCS 0x989680 ;  /* 0x009896800000895d */ /* 0x010fea0003900000 */
[----:B------:R-:W4:Y:S02]  /*93c0*/  @!P0 SYNCS.PHASECHK.TRANS64 P0, [R0+URZ+0x60], R3 ;  /* 0x00006003000085a7 */ /* 0x000f2400080010ff */
[----:B----4-:R-:W-:Y:S05]  /*93d0*/  @!P0 BRA `(.L_x_77) ;  /* 0xfffffffc00f08947 */ /* 0x010fea000383ffff */
[----:B------:R-:W-:Y:S05]  /*93e0*/  BRA `(.L_x_142) ;  /* 0xffffffbc00147947 */ /* 0x000fea000383ffff */
.L_x_87:
[----:B-1----:R1:W2:Y:S02]  /*93f0*/  SYNCS.PHASECHK.TRANS64.TRYWAIT P0, [R0+URZ+0x30], R3 ;  /* 0x00003003000075a7 */ /* 0x0022a400080011ff */
[----:B--2---:R-:W-:Y:S05]  /*9400*/  @!P0 NANOSLEEP.SYNCS 0x989680 ;  /* 0x009896800000895d */ /* 0x004fea0003900000 */
[----:B------:R-:W2:Y:S02]  /*9410*/  @!P0 SYNCS.PHASECHK.TRANS64 P0, [R0+URZ+0x30], R3 ;  /* 0x00003003000085a7 */ /* 0x000ea400080010ff */
[----:B--2---:R-:W-:Y:S05]  /*9420*/  @!P0 BRA `(.L_x_87) ;  /* 0xfffffffc00f08947 */ /* 0x004fea000383ffff */
[----:B------:R-:W-:Y:S05]  /*9430*/  BRA `(.L_x_86) ;  /* 0xffffffc8001c7947 */ /* 0x000fea000383ffff */
.L_x_89:
[----:B-1----:R1:W2:Y:S02]  /*9440*/  SYNCS.PHASECHK.TRANS64.TRYWAIT P1, [R176+URZ+0x80], R9 ;  /* 0x00008009b00075a7 */ /* 0x0022a400080211ff */
[----:B--2---:R-:W-:Y:S05]  /*9450*/  @!P1 NANOSLEEP.SYNCS 0x989680 ;  /* 0x009896800000995d */ /* 0x004fea0003900000 */
[----:B------:R-:W2:Y:S02]  /*9460*/  @!P1 SYNCS.PHASECHK.TRANS64 P1, [R176+URZ+0x80], R9 ;  /* 0x00008009b00095a7 */ /* 0x000ea400080210ff */
[----:B--2---:R-:W-:Y:S05]  /*9470*/  @!P1 BRA `(.L_x_89) ;  /* 0xfffffffc00f09947 */ /* 0x004fea000383ffff */
[----:B------:R-:W-:Y:S05]  /*9480*/  BRA `(.L_x_88) ;  /* 0xffffffc800d47947 */ /* 0x000fea000383ffff */
        .weak           $__internal_0_$__cuda_sm10x_tcgen05_guardrail_trap_col_being_dealloced_not_returned_by_alloc
        .type           $__internal_0_$__cuda_sm10x_tcgen05_guardrail_trap_col_being_dealloced_not_returned_by_alloc,@function
        .size           $__internal_0_$__cuda_sm10x_tcgen05_guardrail_trap_col_being_dealloced_not_returned_by_alloc,($__internal_1_$__cuda_sm10x_tcgen05_guardrail_trap_phase_invalid_during_alloc - $__internal_0_$__cuda_sm10x_tcgen05_guardrail_trap_col_being_dealloced_not_returned_by_alloc)
$__internal_0_$__cuda_sm10x_tcgen05_guardrail_trap_col_being_dealloced_not_returned_by_alloc:
[----:B------:R-:W-:Y:S05]  /*9490*/  BPT.TRAP 0x1 ;  /* 0x000000040000795c */ /* 0x000fea0000300000 */
[----:B------:R-:W-:-:S04]  /*94a0*/  HFMA2 R3, -RZ, RZ, 0, 0 ;  /* 0x00000000ff037431 */ /* 0x000fc800000001ff */
[----:B------:R-:W-:Y:S05]  /*94b0*/  RET.REL.NODEC R2 `(_ZN7cutlass13device_kernelINS_4gemm6kernel13GemmUniversalIN4cute5tupleIJiiiiEEENS1_10collective13CollectiveMmaINS1_35MainloopSm100TmaUmmaWarpSpecializedILi3ELi2ELi4ENS5_IJNS4_1CILi1EEESB_SB_EEEEENS5_IJNSA_ILi64EEENSA_ILi176EEENSA_ILi128EEEEEENS_6half_tENS5_IJlSB_lEEESI_SJ_NS4_8TiledMMAINS4_8MMA_AtomIJNS4_20SM100_MMA_F16BF16_SSISI_SI_fLi64ELi176ELNS4_4UMMA5MajorE0ELSO_0ELNSN_7ScaleInE0ELSP_0EEEEEENS4_6LayoutISC_NS5_IJNSA_ILi0EEEST_ST_EEEEENS5_IJNS4_10UnderscoreESW_SW_EEEEENS4_13SM90_TMA_LOADENS4_14ComposedLayoutINS4_7SwizzleILi3ELi4ELi3EEENS4_18smem_ptr_flag_bitsILi16EEENSS_INS5_IJNSA_ILi8EEESE_EEENS5_IJSE_SB_EEEEEEEvNS4_8identityESZ_S19_vS1A_EENS_8epilogue10collective18CollectiveEpilogueINS1C_23Sm100TmaWarpSpecializedILi2ELi1ELi88ELb1ELb0EEEJSH_NS5_IJNSS_ISE_SB_EENSS_ISF_SB_EEEEESI_SJ_SI_SJ_NS1C_6fusion15FusionCallbacksIS1G_NS1K_17LinearCombinationISI_fSI_fLNS_15FloatRoundStyleE2EEESH_S1J_JEEENS4_5SM1004TMEM4LOAD26SM100_TMEM_LOAD_16dp256b2xESZ_NS10_INS11_ILi1ELi4ELi3EEES14_NSS_INS5_IJS15_NSA_ILi16EEEEEENS5_IJS1V_SB_EEEEEEENS4_17SM75_U32x4_LDSM_NENS4_14SM90_TMA_STOREES1Z_NS4_17SM90_U32x4_STSM_NENS4_39AutoVectorizingCopyWithAssumedAlignmentILi128EEEEEEvvEEEEvNT_6ParamsE) ;  /* 0xffffff6802d07950 */ /* 0x000fea0003c3ffff */
        .weak           $__internal_1_$__cuda_sm10x_tcgen05_guardrail_trap_phase_invalid_during_alloc
        .type           $__internal_1_$__cuda_sm10x_tcgen05_guardrail_trap_phase_invalid_during_alloc,@function
        .size           $__internal_1_$__cuda_sm10x_tcgen05_guardrail_trap_phase_invalid_during_alloc,($__internal_2_$__cuda_sm10x_tcgen05_guardrail_trap_unallocated_columns_being_dealloced - $__internal_1_$__cuda_sm10x_tcgen05_guardrail_trap_phase_invalid_during_alloc)
$__internal_1_$__cuda_sm10x_tcgen05_guardrail_trap_phase_invalid_during_alloc:
[----:B------:R-:W-:Y:S05]  /*94c0*/  BPT.TRAP 0x1 ;  /* 0x000000040000795c */ /* 0x000fea0000300000 */
[----:B------:R-:W-:-:S04]  /*94d0*/  MOV R3, 0x0 ;  /* 0x0000000000037802 */ /* 0x000fc80000000f00 */
[----:B------:R-:W-:Y:S05]  /*94e0*/  RET.REL.NODEC R2 `(_ZN7cutlass13device_kernelINS_4gemm6kernel13GemmUniversalIN4cute5tupleIJiiiiEEENS1_10collective13CollectiveMmaINS1_35MainloopSm100TmaUmmaWarpSpecializedILi3ELi2ELi4ENS5_IJNS4_1CILi1EEESB_SB_EEEEENS5_IJNSA_ILi64EEENSA_ILi176EEENSA_ILi128EEEEEENS_6half_tENS5_IJlSB_lEEESI_SJ_NS4_8TiledMMAINS4_8MMA_AtomIJNS4_20SM100_MMA_F16BF16_SSISI_SI_fLi64ELi176ELNS4_4UMMA5MajorE0ELSO_0ELNSN_7ScaleInE0ELSP_0EEEEEENS4_6LayoutISC_NS5_IJNSA_ILi0EEEST_ST_EEEEENS5_IJNS4_10UnderscoreESW_SW_EEEEENS4_13SM90_TMA_LOADENS4_14ComposedLayoutINS4_7SwizzleILi3ELi4ELi3EEENS4_18smem_ptr_flag_bitsILi16EEENSS_INS5_IJNSA_ILi8EEESE_EEENS5_IJSE_SB_EEEEEEEvNS4_8identityESZ_S19_vS1A_EENS_8epilogue10collective18CollectiveEpilogueINS1C_23Sm100TmaWarpSpecializedILi2ELi1ELi88ELb1ELb0EEEJSH_NS5_IJNSS_ISE_SB_EENSS_ISF_SB_EEEEESI_SJ_SI_SJ_NS1C_6fusion15FusionCallbacksIS1G_NS1K_17LinearCombinationISI_fSI_fLNS_15FloatRoundStyleE2EEESH_S1J_JEEENS4_5SM1004TMEM4LOAD26SM100_TMEM_LOAD_16dp256b2xESZ_NS10_INS11_ILi1ELi4ELi3EEES14_NSS_INS5_IJS15_NSA_ILi16EEEEEENS5_IJS1V_SB_EEEEEEENS4_17SM75_U32x4_LDSM_NENS4_14SM90_TMA_STOREES1Z_NS4_17SM90_U32x4_STSM_NENS4_39AutoVectorizingCopyWithAssumedAlignmentILi128EEEEEEvvEEEEvNT_6ParamsE) ;  /* 0xffffff6802c47950 */ /* 0x000fea0003c3ffff */
        .weak           $__internal_2_$__cuda_sm10x_tcgen05_guardrail_trap_unallocated_columns_being_dealloced
        .type           $__internal_2_$__cuda_sm10x_tcgen05_guardrail_trap_unallocated_columns_being_dealloced,@function
        .size           $__internal_2_$__cuda_sm10x_tcgen05_guardrail_trap_unallocated_columns_being_dealloced,(.L_x_144 - $__internal_2_$__cuda_sm10x_tcgen05_guardrail_trap_unallocated_columns_being_dealloced)
$__internal_2_$__cuda_sm10x_tcgen05_guardrail_trap_unallocated_columns_being_dealloced:
[----:B------:R-:W-:Y:S05]  /*94f0*/  BPT.TRAP 0x1 ;  /* 0x000000040000795c */ /* 0x000fea0000300000 */
[----:B------:R-:W-:-:S04]  /*9500*/  HFMA2 R3, -RZ, RZ, 0, 0 ;  /* 0x00000000ff037431 */ /* 0x000fc800000001ff */
[----:B------:R-:W-:Y:S05]  /*9510*/  RET.REL.NODEC R2 `(_ZN7cutlass13device_kernelINS_4gemm6kernel13GemmUniversalIN4cute5tupleIJiiiiEEENS1_10collective13CollectiveMmaINS1_35MainloopSm100TmaUmmaWarpSpecializedILi3ELi2ELi4ENS5_IJNS4_1CILi1EEESB_SB_EEEEENS5_IJNSA_ILi64EEENSA_ILi176EEENSA_ILi128EEEEEENS_6half_tENS5_IJlSB_lEEESI_SJ_NS4_8TiledMMAINS4_8MMA_AtomIJNS4_20SM100_MMA_F16BF16_SSISI_SI_fLi64ELi176ELNS4_4UMMA5MajorE0ELSO_0ELNSN_7ScaleInE0ELSP_0EEEEEENS4_6LayoutISC_NS5_IJNSA_ILi0EEEST_ST_EEEEENS5_IJNS4_10UnderscoreESW_SW_EEEEENS4_13SM90_TMA_LOADENS4_14ComposedLayoutINS4_7SwizzleILi3ELi4ELi3EEENS4_18smem_ptr_flag_bitsILi16EEENSS_INS5_IJNSA_ILi8EEESE_EEENS5_IJSE_SB_EEEEEEEvNS4_8identityESZ_S19_vS1A_EENS_8epilogue10collective18CollectiveEpilogueINS1C_23Sm100TmaWarpSpecializedILi2ELi1ELi88ELb1ELb0EEEJSH_NS5_IJNSS_ISE_SB_EENSS_ISF_SB_EEEEESI_SJ_SI_SJ_NS1C_6fusion15FusionCallbacksIS1G_NS1K_17LinearCombinationISI_fSI_fLNS_15FloatRoundStyleE2EEESH_S1J_JEEENS4_5SM1004TMEM4LOAD26SM100_TMEM_LOAD_16dp256b2xESZ_NS10_INS11_ILi1ELi4ELi3EEES14_NSS_INS5_IJS15_NSA_ILi16EEEEEENS5_IJS1V_SB_EEEEEEENS4_17SM75_U32x4_LDSM_NENS4_14SM90_TMA_STOREES1Z_NS4_17SM90_U32x4_STSM_NENS4_39AutoVectorizingCopyWithAssumedAlignmentILi128EEEEEEvvEEEEvNT_6ParamsE) ;  /* 0xffffff6802b87950 */ /* 0x000fea0003c3ffff */
.L_x_143:
[----:B------:R-:W-:-:S00]  /*9520*/  BRA `(.L_x_143) ;  /* 0xfffffffc00fc7947 */ /* 0x000fc0000383ffff */
[----:B------:R-:W-:-:S00]  /*9530*/  NOP ;  /* 0x0000000000007918 */ /* 0x000fc00000000000 */
        /* <DEDUP_REMOVED lines=12> */
.L_x_144:


//--------------------- .nv.global.init           --------------------------
	.section	.nv.global.init,"aw",@progbits
.nv.global.init:
	.type		$str$27,@object
	.size		$str$27,($str$28 - $str$27)
$str$27:
        /*0000*/ 	.byte	0x28, 0x61, 0x64, 0x64, 0x72, 0x65, 0x73, 0x73, 0x20, 0x26, 0x20, 0x6d, 0x61, 0x73, 0x6b, 0x29
        /*0010*/ 	.byte	0x20, 0x3d, 0x3d, 0x20, 0x30, 0x00
	.type		$str$28,@object
	.size		$str$28,($str$26 - $str$28)
$str$28:
        /*0016*/ 	.byte	0x2f, 0x74, 0x6d, 0x70, 0x2f, 0x63, 0x75, 0x74, 0x6c, 0x61, 0x73, 0x73, 0x5f, 0x73, 0x77, 0x65
        /*0026*/ 	.byte	0x65, 0x70, 0x5f, 0x73, 0x72, 0x63, 0x2f, 0x69, 0x6e, 0x63, 0x6c, 0x75, 0x64, 0x65, 0x2f, 0x63
        /*0036*/ 	.byte	0x75, 0x74, 0x65, 0x2f, 0x70, 0x6f, 0x69, 0x6e, 0x74, 0x65, 0x72, 0x5f, 0x66, 0x6c, 0x61, 0x67
        /*0046*/ 	.byte	0x67, 0x65, 0x64, 0x2e, 0x68, 0x70, 0x70, 0x00
	.type		$str$26,@object
	.size		$str$26,($str$25 - $str$26)
$str$26:
        /*004e*/ 	.byte	0x2f, 0x74, 0x6d, 0x70, 0x2f, 0x63, 0x75, 0x74, 0x6c, 0x61, 0x73, 0x73, 0x5f, 0x73, 0x77, 0x65
        /*005e*/ 	.byte	0x65, 0x70, 0x5f, 0x73, 0x72, 0x63, 0x2f, 0x69, 0x6e, 0x63, 0x6c, 0x75, 0x64, 0x65, 0x2f, 0x63
        /*006e*/ 	.byte	0x75, 0x74, 0x65, 0x2f, 0x61, 0x74, 0x6f, 0x6d, 0x2f, 0x63, 0x6f, 0x70, 0x79, 0x5f, 0x74, 0x72
        /*007e*/ 	.byte	0x61, 0x69, 0x74, 0x73, 0x5f, 0x73, 0x6d, 0x31, 0x30, 0x30, 0x2e, 0x68, 0x70, 0x70, 0x00
	.type		$str$25,@object
	.size		$str$25,(__unnamed_1 - $str$25)
$str$25:
        /*008d*/ 	.byte	0x28, 0x28, 0x75, 0x69, 0x6e, 0x74, 0x33, 0x32, 0x5f, 0x74, 0x28, 0x74, 0x68, 0x72, 0x65, 0x61
        /*009d*/ 	.byte	0x64, 0x49, 0x64, 0x78, 0x2e, 0x78, 0x29, 0x20, 0x2f, 0x20, 0x33, 0x32, 0x29, 0x20, 0x25, 0x20
        /*00ad*/ 	.byte	0x34, 0x29, 0x20, 0x3d, 0x3d, 0x20, 0x28, 0x28, 0x28, 0x74, 0x6d, 0x65, 0x6d, 0x5f, 0x61, 0x64
        /*00bd*/ 	.byte	0x64, 0x72, 0x20, 0x3e, 0x3e, 0x20, 0x31, 0x36, 0x29, 0x20, 0x2f, 0x20, 0x33, 0x32, 0x29, 0x20
        /*00cd*/ 	.byte	0x25, 0x20, 0x34, 0x29, 0x00
	.type		__unnamed_1,@object
	.size		__unnamed_1,(__unnamed_2 - __unnamed_1)
__unnamed_1:
        /*00d2*/ 	.byte	0x61, 0x75, 0x74, 0x6f, 0x20, 0x63, 0x75, 0x74, 0x65, 0x3a, 0x3a, 0x61, 0x73, 0x5f, 0x70, 0x6f
        /* <DEDUP_REMOVED lines=24> */
        /*0262*/ 	.byte	0x31, 0x32, 0x36, 0x34, 0x3e, 0x3e, 0x3e, 0x3e, 0x5d, 0x00
	.type		__unnamed_2,@object
	.size		__unnamed_2,(.L_2 - __unnamed_2)
__unnamed_2:
        /* <DEDUP_REMOVED lines=42> */
        /*050c*/ 	.byte	0x3e, 0x5d, 0x00
.L_2:


//--------------------- .nv.shared._ZN7cutlass13device_kernelINS_4gemm6kernel13GemmUniversalIN4cute5tupleIJiiiiEEENS1_10collective13CollectiveMmaINS1_35MainloopSm100TmaUmmaWarpSpecializedILi3ELi2ELi4ENS5_IJNS4_1CILi1EEESB_SB_EEEEENS5_IJNSA_ILi64EEENSA_ILi176EEENSA_ILi128EEEEEENS_6half_tENS5_IJlSB_lEEESI_SJ_NS4_8TiledMMAINS4_8MMA_AtomIJNS4_20SM100_MMA_F16BF16_SSISI_SI_fLi64ELi176ELNS4_4UMMA5MajorE0ELSO_0ELNSN_7ScaleInE0ELSP_0EEEEEENS4_6LayoutISC_NS5_IJNSA_ILi0EEEST_ST_EEEEENS5_IJNS4_10UnderscoreESW_SW_EEEEENS4_13SM90_TMA_LOADENS4_14ComposedLayoutINS4_7SwizzleILi3ELi4ELi3EEENS4_18smem_ptr_flag_bitsILi16EEENSS_INS5_IJNSA_ILi8EEESE_EEENS5_IJSE_SB_EEEEEEEvNS4_8identityESZ_S19_vS1A_EENS_8epilogue10collective18CollectiveEpilogueINS1C_23Sm100TmaWarpSpecializedILi2ELi1ELi88ELb1ELb0EEEJSH_NS5_IJNSS_ISE_SB_EENSS_ISF_SB_EEEEESI_SJ_SI_SJ_NS1C_6fusion15FusionCallbacksIS1G_NS1K_17LinearCombinationISI_fSI_fLNS_15FloatRoundStyleE2EEESH_S1J_JEEENS4_5SM1004TMEM4LOAD26SM100_TMEM_LOAD_16dp256b2xESZ_NS10_INS11_ILi1ELi4ELi3EEES14_NSS_INS5_IJS15_NSA_ILi16EEEEEENS5_IJS1V_SB_EEEEEEENS4_17SM75_U32x4_LDSM_NENS4_14SM90_TMA_STOREES1Z_NS4_17SM90_U32x4_STSM_NENS4_39AutoVectorizingCopyWithAssumedAlignmentILi128EEEEEEvvEEEEvNT_6ParamsE --------------------------
	.section	.nv.shared._ZN7cutlass13device_kernelINS_4gemm6kernel13GemmUniversalIN4cute5tupleIJiiiiEEENS1_10collective13CollectiveMmaINS1_35MainloopSm100TmaUmmaWarpSpecializedILi3ELi2ELi4ENS5_IJNS4_1CILi1EEESB_SB_EEEEENS5_IJNSA_ILi64EEENSA_ILi176EEENSA_ILi128EEEEEENS_6half_tENS5_IJlSB_lEEESI_SJ_NS4_8TiledMMAINS4_8MMA_AtomIJNS4_20SM100_MMA_F16BF16_SSISI_SI_fLi64ELi176ELNS4_4UMMA5MajorE0ELSO_0ELNSN_7ScaleInE0ELSP_0EEEEEENS4_6LayoutISC_NS5_IJNSA_ILi0EEEST_ST_EEEEENS5_IJNS4_10UnderscoreESW_SW_EEEEENS4_13SM90_TMA_LOADENS4_14ComposedLayoutINS4_7SwizzleILi3ELi4ELi3EEENS4_18smem_ptr_flag_bitsILi16EEENSS_INS5_IJNSA_ILi8EEESE_EEENS5_IJSE_SB_EEEEEEEvNS4_8identityESZ_S19_vS1A_EENS_8epilogue10collective18CollectiveEpilogueINS1C_23Sm100TmaWarpSpecializedILi2ELi1ELi88ELb1ELb0EEEJSH_NS5_IJNSS_ISE_SB_EENSS_ISF_SB_EEEEESI_SJ_SI_SJ_NS1C_6fusion15FusionCallbacksIS1G_NS1K_17LinearCombinationISI_fSI_fLNS_15FloatRoundStyleE2EEESH_S1J_JEEENS4_5SM1004TMEM4LOAD26SM100_TMEM_LOAD_16dp256b2xESZ_NS10_INS11_ILi1ELi4ELi3EEES14_NSS_INS5_IJS15_NSA_ILi16EEEEEENS5_IJS1V_SB_EEEEEEENS4_17SM75_U32x4_LDSM_NENS4_14SM90_TMA_STOREES1Z_NS4_17SM90_U32x4_STSM_NENS4_39AutoVectorizingCopyWithAssumedAlignmentILi128EEEEEEvvEEEEvNT_6ParamsE,"aw",@nobits
	.sectionflags	@""
	.align	16
	.zero		1024


//--------------------- .nv.shared.reserved.0     --------------------------
	.section	.nv.shared.reserved.0,"aw",@nobits
	.weak		__nv_reservedSMEM_offset_0_alias
	.size		__nv_reservedSMEM_offset_0_alias, 0, 64
	.other		__nv_reservedSMEM_offset_0_alias,@"STO_CUDA_RESERVED_SHARED STV_DEFAULT"
__nv_reservedSMEM_offset_0_alias:
	.zero		0
.nv.shared.reserved.0:
	.zero		64
	.weak		__nv_reservedSMEM_tcgen05_partition
	.type		__nv_reservedSMEM_tcgen05_partition,@object
	.size		__nv_reservedSMEM_tcgen05_partition,(.L_0 - __nv_reservedSMEM_tcgen05_partition)
__nv_reservedSMEM_tcgen05_partition:
	.zero		32
.L_0:


//--------------------- .nv.global                --------------------------
	.section	.nv.global,"aw",@nobits
.nv.global:
	.type		_ZN39_INTERNAL_9643035e_4_k_cu_6455f647_26684cute1_E,@object
	.size		_ZN39_INTERNAL_9643035e_4_k_cu_6455f647_26684cute1_E,(_ZN39_INTERNAL_9643035e_4_k_cu_6455f647_26684cuda3std3__45__cpo6cbeginE - _ZN39_INTERNAL_9643035e_4_k_cu_6455f647_26684cute1_E)
_ZN39_INTERNAL_9643035e_4_k_cu_6455f647_26684cute1_E:
	.zero		1
	.type		_ZN39_INTERNAL_9643035e_4_k_cu_6455f647_26684cuda3std3__45__cpo6cbeginE,@object
	.size		_ZN39_INTERNAL_9643035e_4_k_cu_6455f647_26684cuda3std3__45__cpo6cbeginE,(_ZN39_INTERNAL_9643035e_4_k_cu_6455f647_26684cuda3std3__48in_placeE - _ZN39_INTERNAL_9643035e_4_k_cu_6455f647_26684cuda3std3__45__cpo6cbeginE)
_ZN39_INTERNAL_9643035e_4_k_cu_6455f647_26684cuda3std3__45__cpo6cbeginE:
	.zero		1
	.type		_ZN39_INTERNAL_9643035e_4_k_cu_6455f647_26684cuda3std3__48in_placeE,@object
	.size		_ZN39_INTERNAL_9643035e_4_k_cu_6455f647_26684cuda3std3__48in_placeE,(_ZN39_INTERNAL_9643035e_4_k_cu_6455f647_26684cuda3std6ranges3__45__cpo9iter_moveE - _ZN39_INTERNAL_9643035e_4_k_cu_6455f647_26684cuda3std3__48in_placeE)
_ZN39_INTERNAL_9643035e_4_k_cu_6455f647_26684cuda3std3__48in_placeE:
	.zero		1
	.type		_ZN39_INTERNAL_9643035e_4_k_cu_6455f647_26684cuda3std6ranges3__45__cpo9iter_moveE,@object
	.size		_ZN39_INTERNAL_9643035e_4_k_cu_6455f647_26684cuda3std6ranges3__45__cpo9iter_moveE,(_ZN39_INTERNAL_9643035e_4_k_cu_6455f647_26684cuda3std3__45__cpo5beginE - _ZN39_INTERNAL_9643035e_4_k_cu_6455f647_26684cuda3std6ranges3__45__cpo9iter_moveE)
_ZN39_INTERNAL_9643035e_4_k_cu_6455f647_26684cuda3std6ranges3__45__cpo9iter_moveE:
	.zero		1
	.type		_ZN39_INTERNAL_9643035e_4_k_cu_6455f647_26684cuda3std3__45__cpo5beginE,@object
	.size		_ZN39_INTERNAL_9643035e_4_k_cu_6455f647_26684cuda3std3__45__cpo5beginE,(_ZN39_INTERNAL_9643035e_4_k_cu_6455f647_26684cuda3std3__441_GLOBAL__N__9643035e_4_k_cu_6455f647_26686ignoreE - _ZN39_INTERNAL_9643035e_4_k_cu_6455f647_26684cuda3std3__45__cpo5beginE)
_ZN39_INTERNAL_9643035e_4_k_cu_6455f647_26684cuda3std3__45__cpo5beginE:
	.zero		1
	.type		_ZN39_INTERNAL_9643035e_4_k_cu_6455f647_26684cuda3std3__441_GLOBAL__N__9643035e_4_k_cu_6455f647_26686ignoreE,@object
	.size		_ZN39_INTERNAL_9643035e_4_k_cu_6455f647_26684cuda3std3__441_GLOBAL__N__9643035e_4_k_cu_6455f647_26686ignoreE,(_ZN39_INTERNAL_9643035e_4_k_cu_6455f647_26684cute7productE - _ZN39_INTERNAL_9643035e_4_k_cu_6455f647_26684cuda3std3__441_GLOBAL__N__9643035e_4_k_cu_6455f647_26686ignoreE)
_ZN39_INTERNAL_9643035e_4_k_cu_6455f647_26684cuda3std3__441_GLOBAL__N__9643035e_4_k_cu_6455f647_26686ignoreE:
	.zero		1
	.type		_ZN39_INTERNAL_9643035e_4_k_cu_6455f647_26684cute7productE,@object
	.size		_ZN39_INTERNAL_9643035e_4_k_cu_6455f647_26684cute7productE,(_ZN39_INTERNAL_9643035e_4_k_cu_6455f647_26684cuda3std3__45__cpo3endE - _ZN39_INTERNAL_9643035e_4_k_cu_6455f647_26684cute7productE)
_ZN39_INTERNAL_9643035e_4_k_cu_6455f647_26684cute7productE:
	.zero		1
	.type		_ZN39_INTERNAL_9643035e_4_k_cu_6455f647_26684cuda3std3__45__cpo3endE,@object
	.size		_ZN39_INTERNAL_9643035e_4_k_cu_6455f647_26684cuda3std3__45__cpo3endE,(_ZN39_INTERNAL_9643035e_4_k_cu_6455f647_26684cuda3std3__419piecewise_constructE - _ZN39_INTERNAL_9643035e_4_k_cu_6455f647_26684cuda3std3__45__cpo3endE)
_ZN39_INTERNAL_9643035e_4_k_cu_6455f647_26684cuda3std3__45__cpo3endE:
	.zero		1
	.type		_ZN39_INTERNAL_9643035e_4_k_cu_6455f647_26684cuda3std3__419piecewise_constructE,@object
	.size		_ZN39_INTERNAL_9643035e_4_k_cu_6455f647_26684cuda3std3__419piecewise_constructE,(_ZN39_INTERNAL_9643035e_4_k_cu_6455f647_26684cuda3std3__45__cpo4cendE - _ZN39_INTERNAL_9643035e_4_k_cu_6455f647_26684cuda3std3__419piecewise_constructE)
_ZN39_INTERNAL_9643035e_4_k_cu_6455f647_26684cuda3std3__419piecewise_constructE:
	.zero		1
	.type		_ZN39_INTERNAL_9643035e_4_k_cu_6455f647_26684cuda3std3__45__cpo4cendE,@object
	.size		_ZN39_INTERNAL_9643035e_4_k_cu_6455f647_26684cuda3std3__45__cpo4cendE,(_ZN39_INTERNAL_9643035e_4_k_cu_6455f647_26684cuda3std6ranges3__45__cpo4swapE - _ZN39_INTERNAL_9643035e_4_k_cu_6455f647_26684cuda3std3__45__cpo4cendE)
_ZN39_INTERNAL_9643035e_4_k_cu_6455f647_26684cuda3std3__45__cpo4cendE:
	.zero		1
	.type		_ZN39_INTERNAL_9643035e_4_k_cu_6455f647_26684cuda3std6ranges3__45__cpo4swapE,@object
	.size		_ZN39_INTERNAL_9643035e_4_k_cu_6455f647_26684cuda3std6ranges3__45__cpo4swapE,(.L_10 - _ZN39_INTERNAL_9643035e_4_k_cu_6455f647_26684cuda3std6ranges3__45__cpo4swapE)
_ZN39_INTERNAL_9643035e_4_k_cu_6455f647_26684cuda3std6ranges3__45__cpo4swapE:
	.zero		1
.L_10:


//--------------------- .nv.constant0._ZN7cutlass13device_kernelINS_4gemm6kernel13GemmUniversalIN4cute5tupleIJiiiiEEENS1_10collective13CollectiveMmaINS1_35MainloopSm100TmaUmmaWarpSpecializedILi3ELi2ELi4ENS5_IJNS4_1CILi1EEESB_SB_EEEEENS5_IJNSA_ILi64EEENSA_ILi176EEENSA_ILi128EEEEEENS_6half_tENS5_IJlSB_lEEESI_SJ_NS4_8TiledMMAINS4_8MMA_AtomIJNS4_20SM100_MMA_F16BF16_SSISI_SI_fLi64ELi176ELNS4_4UMMA5MajorE0ELSO_0ELNSN_7ScaleInE0ELSP_0EEEEEENS4_6LayoutISC_NS5_IJNSA_ILi0EEEST_ST_EEEEENS5_IJNS4_10UnderscoreESW_SW_EEEEENS4_13SM90_TMA_LOADENS4_14ComposedLayoutINS4_7SwizzleILi3ELi4ELi3EEENS4_18smem_ptr_flag_bitsILi16EEENSS_INS5_IJNSA_ILi8EEESE_EEENS5_IJSE_SB_EEEEEEEvNS4_8identityESZ_S19_vS1A_EENS_8epilogue10collective18CollectiveEpilogueINS1C_23Sm100TmaWarpSpecializedILi2ELi1ELi88ELb1ELb0EEEJSH_NS5_IJNSS_ISE_SB_EENSS_ISF_SB_EEEEESI_SJ_SI_SJ_NS1C_6fusion15FusionCallbacksIS1G_NS1K_17LinearCombinationISI_fSI_fLNS_15FloatRoundStyleE2EEESH_S1J_JEEENS4_5SM1004TMEM4LOAD26SM100_TMEM_LOAD_16dp256b2xESZ_NS10_INS11_ILi1ELi4ELi3EEES14_NSS_INS5_IJS15_NSA_ILi16EEEEEENS5_IJS1V_SB_EEEEEEENS4_17SM75_U32x4_LDSM_NENS4_14SM90_TMA_STOREES1Z_NS4_17SM90_U32x4_STSM_NENS4_39AutoVectorizingCopyWithAssumedAlignmentILi128EEEEEEvvEEEEvNT_6ParamsE --------------------------
	.section	.nv.constant0._ZN7cutlass13device_kernelINS_4gemm6kernel13GemmUniversalIN4cute5tupleIJiiiiEEENS1_10collective13CollectiveMmaINS1_35MainloopSm100TmaUmmaWarpSpecializedILi3ELi2ELi4ENS5_IJNS4_1CILi1EEESB_SB_EEEEENS5_IJNSA_ILi64EEENSA_ILi176EEENSA_ILi128EEEEEENS_6half_tENS5_IJlSB_lEEESI_SJ_NS4_8TiledMMAINS4_8MMA_AtomIJNS4_20SM100_MMA_F16BF16_SSISI_SI_fLi64ELi176ELNS4_4UMMA5MajorE0ELSO_0ELNSN_7ScaleInE0ELSP_0EEEEEENS4_6LayoutISC_NS5_IJNSA_ILi0EEEST_ST_EEEEENS5_IJNS4_10UnderscoreESW_SW_EEEEENS4_13SM90_TMA_LOADENS4_14ComposedLayoutINS4_7SwizzleILi3ELi4ELi3EEENS4_18smem_ptr_flag_bitsILi16EEENSS_INS5_IJNSA_ILi8EEESE_EEENS5_IJSE_SB_EEEEEEEvNS4_8identityESZ_S19_vS1A_EENS_8epilogue10collective18CollectiveEpilogueINS1C_23Sm100TmaWarpSpecializedILi2ELi1ELi88ELb1ELb0EEEJSH_NS5_IJNSS_ISE_SB_EENSS_ISF_SB_EEEEESI_SJ_SI_SJ_NS1C_6fusion15FusionCallbacksIS1G_NS1K_17LinearCombinationISI_fSI_fLNS_15FloatRoundStyleE2EEESH_S1J_JEEENS4_5SM1004TMEM4LOAD26SM100_TMEM_LOAD_16dp256b2xESZ_NS10_INS11_ILi1ELi4ELi3EEES14_NSS_INS5_IJS15_NSA_ILi16EEEEEENS5_IJS1V_SB_EEEEEEENS4_17SM75_U32x4_LDSM_NENS4_14SM90_TMA_STOREES1Z_NS4_17SM90_U32x4_STSM_NENS4_39AutoVectorizingCopyWithAssumedAlignmentILi128EEEEEEvvEEEEvNT_6ParamsE,"a",@progbits
	.sectionflags	@""
	.align	4
.nv.constant0._ZN7cutlass13device_kernelINS_4gemm6kernel13GemmUniversalIN4cute5tupleIJiiiiEEENS1_10collective13CollectiveMmaINS1_35MainloopSm100TmaUmmaWarpSpecializedILi3ELi2ELi4ENS5_IJNS4_1CILi1EEESB_SB_EEEEENS5_IJNSA_ILi64EEENSA_ILi176EEENSA_ILi128EEEEEENS_6half_tENS5_IJlSB_lEEESI_SJ_NS4_8TiledMMAINS4_8MMA_AtomIJNS4_20SM100_MMA_F16BF16_SSISI_SI_fLi64ELi176ELNS4_4UMMA5MajorE0ELSO_0ELNSN_7ScaleInE0ELSP_0EEEEEENS4_6LayoutISC_NS5_IJNSA_ILi0EEEST_ST_EEEEENS5_IJNS4_10UnderscoreESW_SW_EEEEENS4_13SM90_TMA_LOADENS4_14ComposedLayoutINS4_7SwizzleILi3ELi4ELi3EEENS4_18smem_ptr_flag_bitsILi16EEENSS_INS5_IJNSA_ILi8EEESE_EEENS5_IJSE_SB_EEEEEEEvNS4_8identityESZ_S19_vS1A_EENS_8epilogue10collective18CollectiveEpilogueINS1C_23Sm100TmaWarpSpecializedILi2ELi1ELi88ELb1ELb0EEEJSH_NS5_IJNSS_ISE_SB_EENSS_ISF_SB_EEEEESI_SJ_SI_SJ_NS1C_6fusion15FusionCallbacksIS1G_NS1K_17LinearCombinationISI_fSI_fLNS_15FloatRoundStyleE2EEESH_S1J_JEEENS4_5SM1004TMEM4LOAD26SM100_TMEM_LOAD_16dp256b2xESZ_NS10_INS11_ILi1ELi4ELi3EEES14_NSS_INS5_IJS15_NSA_ILi16EEEEEENS5_IJS1V_SB_EEEEEEENS4_17SM75_U32x4_LDSM_NENS4_14SM90_TMA_STOREES1Z_NS4_17SM90_U32x4_STSM_NENS4_39AutoVectorizingCopyWithAssumedAlignmentILi128EEEEEEvvEEEEvNT_6ParamsE:
	.zero		2944


//--------------------- SYMBOLS --------------------------

	.type		.nv.reservedSmem.offset0,@object
	.size		.nv.reservedSmem.offset0,0x4
	.type		.nv.reservedSmem.cap,@object
	.size		.nv.reservedSmem.cap,0x4
	.type		__assertfail,@function
